// auto-generated by cutlass_sweep.gemm — config: {"arch": "sm_90", "cluster_m": 1, "cluster_n": 1, "dtype": "tf32", "dtype_b": "tf32", "layout": "nt", "stages": 5, "tile_k": 32, "tile_m": 128, "tile_n": 128}
#include "cutlass/cutlass.h"
#include "cutlass/gemm/collective/collective_builder.hpp"
#include "cutlass/gemm/device/gemm_universal_adapter.h"
#include "cutlass/gemm/kernel/gemm_universal.hpp"
#include "cutlass/epilogue/collective/collective_builder.hpp"

using ElemA = cutlass::tfloat32_t;
using ElemB = cutlass::tfloat32_t;
using ElemCD = cutlass::tfloat32_t;
using Acc  = float;
using TileShape    = cute::Shape<cute::_128, cute::_128, cute::_32>;
using ClusterShape = cute::Shape<cute::_1, cute::_1, cute::_1>;

using CollectiveEpilogue = typename cutlass::epilogue::collective::CollectiveBuilder<
    cutlass::arch::Sm90, cutlass::arch::OpClassTensorOp,
    TileShape, ClusterShape,
    cutlass::epilogue::collective::EpilogueTileAuto,
    Acc, Acc,
    ElemCD, cutlass::layout::RowMajor, 128 / cutlass::sizeof_bits<ElemCD>::value,
    ElemCD, cutlass::layout::RowMajor, 128 / cutlass::sizeof_bits<ElemCD>::value,
    cutlass::epilogue::collective::EpilogueScheduleAuto
  >::CollectiveOp;

using CollectiveMainloop = typename cutlass::gemm::collective::CollectiveBuilder<
    cutlass::arch::Sm90, cutlass::arch::OpClassTensorOp,
    ElemA, cutlass::layout::RowMajor, 128 / cutlass::sizeof_bits<ElemA>::value,
    ElemB, cutlass::layout::ColumnMajor, 128 / cutlass::sizeof_bits<ElemB>::value,
    Acc,
    TileShape, ClusterShape,
    cutlass::gemm::collective::StageCount<5>,
    cutlass::gemm::collective::KernelScheduleAuto
  >::CollectiveOp;

using GemmKernel = cutlass::gemm::kernel::GemmUniversal<
    cute::Shape<int,int,int,int>,
    CollectiveMainloop,
    CollectiveEpilogue
>;
using Gemm = cutlass::gemm::device::GemmUniversalAdapter<GemmKernel>;

// Force the device kernel symbol into the cubin without needing a host main.
auto* _anchor = &cutlass::device_kernel<GemmKernel>;


// ===== COMPILED SASS (sm_90a) =====

	.target	sm_90a

	.elftype	@"ET_EXEC"


//--------------------- .note.nv.tkinfo           --------------------------
	.section	.note.nv.tkinfo,"",@"SHT_NOTE"
	.sectionflags	@"SHF_NOTE_NV_TKINFO"
	.tkinfo
        /*0018*/ 	.word	0x00000002
        /*0030*/ 	.string	""
        /*0030*/ 	.string	"ptxas"
        /*0030*/ 	.string	"Cuda compilation tools, release 13.0, V13.0.88"
        /*0030*/ 	.string	"Build cuda_13.0.r13.0/compiler.36424714_0"
        /*0030*/ 	.string	"-arch sm_90a -m 64 "



//--------------------- .note.nv.cuinfo           --------------------------
	.section	.note.nv.cuinfo,"",@"SHT_NOTE"
	.sectionflags	@"SHF_NOTE_NV_CUINFO"
        /*0018*/ 	.short	0x0002
        /*001a*/ 	.short	0x005a
        /*001c*/ 	.short	0x0082
	.zero		2


//--------------------- .nv.info                  --------------------------
	.section	.nv.info,"",@"SHT_CUDA_INFO"
	.align	4


	//----- nvinfo : EIATTR_REGCOUNT
	.align		4
        /*0000*/ 	.byte	0x04, 0x2f
        /*0002*/ 	.short	(.L_15 - .L_14)
	.align		4
.L_14:
        /*0004*/ 	.word	index@(_ZN7cutlass13device_kernelINS_4gemm6kernel13GemmUniversalIN4cute5tupleIJiiiiEEENS1_10collective13CollectiveMmaINS1_34MainloopSm90TmaGmmaWarpSpecializedILi5ENS5_IJNS4_1CILi1EEESB_SB_EEENS1_35KernelTmaWarpSpecializedCooperativeEEENS5_IJNSA_ILi128EEESF_NSA_ILi32EEEEEENS_10tfloat32_tENS5_IJlSB_lEEESI_SJ_NS4_8TiledMMAINS4_8MMA_AtomIJNS4_4SM904GMMA30MMA_64x128x8_F32TF32TF32_SS_TNILNSN_7ScaleInE1ELSP_1EEEEEENS4_6LayoutINS5_IJNSA_ILi2EEESB_SB_EEENS5_IJSB_NSA_ILi0EEESV_EEEEENS5_IJNS4_10UnderscoreESY_SY_EEEEENS4_13SM90_TMA_LOADENS4_14ComposedLayoutINS4_7SwizzleILi3ELi4ELi3EEENS4_18smem_ptr_flag_bitsILi32EEENSS_INS5_IJNSA_ILi8EEESG_EEENS5_IJSG_SB_EEEEEEEvNS4_8identityES11_S1B_vS1C_EENS_8epilogue10collective6detail29Sm90TmaWarpSpecializedAdapterINS1F_15DefaultEpilogueISI_SJ_SJ_NS1E_6thread17LinearCombinationISI_Li1EffLNS1J_9ScaleType4KindE0ELNS_15FloatRoundStyleE2ESI_EENS1_15EpilogueDefaultEEEEEvvEEEEvNT_6ParamsE)
        /*0008*/ 	.word	0x000000a8


	//----- nvinfo : EIATTR_FRAME_SIZE
	.align		4
.L_15:
        /*000c*/ 	.byte	0x04, 0x11
        /*000e*/ 	.short	(.L_17 - .L_16)
	.align		4
.L_16:
        /*0010*/ 	.word	index@(_ZN7cutlass13device_kernelINS_4gemm6kernel13GemmUniversalIN4cute5tupleIJiiiiEEENS1_10collective13CollectiveMmaINS1_34MainloopSm90TmaGmmaWarpSpecializedILi5ENS5_IJNS4_1CILi1EEESB_SB_EEENS1_35KernelTmaWarpSpecializedCooperativeEEENS5_IJNSA_ILi128EEESF_NSA_ILi32EEEEEENS_10tfloat32_tENS5_IJlSB_lEEESI_SJ_NS4_8TiledMMAINS4_8MMA_AtomIJNS4_4SM904GMMA30MMA_64x128x8_F32TF32TF32_SS_TNILNSN_7ScaleInE1ELSP_1EEEEEENS4_6LayoutINS5_IJNSA_ILi2EEESB_SB_EEENS5_IJSB_NSA_ILi0EEESV_EEEEENS5_IJNS4_10UnderscoreESY_SY_EEEEENS4_13SM90_TMA_LOADENS4_14ComposedLayoutINS4_7SwizzleILi3ELi4ELi3EEENS4_18smem_ptr_flag_bitsILi32EEENSS_INS5_IJNSA_ILi8EEESG_EEENS5_IJSG_SB_EEEEEEEvNS4_8identityES11_S1B_vS1C_EENS_8epilogue10collective6detail29Sm90TmaWarpSpecializedAdapterINS1F_15DefaultEpilogueISI_SJ_SJ_NS1E_6thread17LinearCombinationISI_Li1EffLNS1J_9ScaleType4KindE0ELNS_15FloatRoundStyleE2ESI_EENS1_15EpilogueDefaultEEEEEvvEEEEvNT_6ParamsE)
        /*0014*/ 	.word	0x00000000


	//----- nvinfo : EIATTR_MIN_STACK_SIZE
	.align		4
.L_17:
        /*0018*/ 	.byte	0x04, 0x12
        /*001a*/ 	.short	(.L_19 - .L_18)
	.align		4
.L_18:
        /*001c*/ 	.word	index@(_ZN7cutlass13device_kernelINS_4gemm6kernel13GemmUniversalIN4cute5tupleIJiiiiEEENS1_10collective13CollectiveMmaINS1_34MainloopSm90TmaGmmaWarpSpecializedILi5ENS5_IJNS4_1CILi1EEESB_SB_EEENS1_35KernelTmaWarpSpecializedCooperativeEEENS5_IJNSA_ILi128EEESF_NSA_ILi32EEEEEENS_10tfloat32_tENS5_IJlSB_lEEESI_SJ_NS4_8TiledMMAINS4_8MMA_AtomIJNS4_4SM904GMMA30MMA_64x128x8_F32TF32TF32_SS_TNILNSN_7ScaleInE1ELSP_1EEEEEENS4_6LayoutINS5_IJNSA_ILi2EEESB_SB_EEENS5_IJSB_NSA_ILi0EEESV_EEEEENS5_IJNS4_10UnderscoreESY_SY_EEEEENS4_13SM90_TMA_LOADENS4_14ComposedLayoutINS4_7SwizzleILi3ELi4ELi3EEENS4_18smem_ptr_flag_bitsILi32EEENSS_INS5_IJNSA_ILi8EEESG_EEENS5_IJSG_SB_EEEEEEEvNS4_8identityES11_S1B_vS1C_EENS_8epilogue10collective6detail29Sm90TmaWarpSpecializedAdapterINS1F_15DefaultEpilogueISI_SJ_SJ_NS1E_6thread17LinearCombinationISI_Li1EffLNS1J_9ScaleType4KindE0ELNS_15FloatRoundStyleE2ESI_EENS1_15EpilogueDefaultEEEEEvvEEEEvNT_6ParamsE)
        /*0020*/ 	.word	0x00000000
.L_19:


//--------------------- .nv.compat                --------------------------
	.section	.nv.compat,"",@"SHT_CUDA_COMPAT_INFO"
	.align	4
        /*0000*/ 	.byte	0x02, 0x09, 0x01, 0x00, 0x02, 0x02, 0x04, 0x00, 0x02, 0x05, 0x05, 0x00, 0x03, 0x07, 0x01, 0x01
        /*0010*/ 	.byte	0x02, 0x03, 0x01, 0x00, 0x02, 0x06, 0x01, 0x00, 0x04, 0x0b, 0x08, 0x00, 0x00, 0x00, 0x00, 0x00
        /*0020*/ 	.byte	0x00, 0x00, 0x00, 0x00


//--------------------- .nv.info._ZN7cutlass13device_kernelINS_4gemm6kernel13GemmUniversalIN4cute5tupleIJiiiiEEENS1_10collective13CollectiveMmaINS1_34MainloopSm90TmaGmmaWarpSpecializedILi5ENS5_IJNS4_1CILi1EEESB_SB_EEENS1_35KernelTmaWarpSpecializedCooperativeEEENS5_IJNSA_ILi128EEESF_NSA_ILi32EEEEEENS_10tfloat32_tENS5_IJlSB_lEEESI_SJ_NS4_8TiledMMAINS4_8MMA_AtomIJNS4_4SM904GMMA30MMA_64x128x8_F32TF32TF32_SS_TNILNSN_7ScaleInE1ELSP_1EEEEEENS4_6LayoutINS5_IJNSA_ILi2EEESB_SB_EEENS5_IJSB_NSA_ILi0EEESV_EEEEENS5_IJNS4_10UnderscoreESY_SY_EEEEENS4_13SM90_TMA_LOADENS4_14ComposedLayoutINS4_7SwizzleILi3ELi4ELi3EEENS4_18smem_ptr_flag_bitsILi32EEENSS_INS5_IJNSA_ILi8EEESG_EEENS5_IJSG_SB_EEEEEEEvNS4_8identityES11_S1B_vS1C_EENS_8epilogue10collective6detail29Sm90TmaWarpSpecializedAdapterINS1F_15DefaultEpilogueISI_SJ_SJ_NS1E_6thread17LinearCombinationISI_Li1EffLNS1J_9ScaleType4KindE0ELNS_15FloatRoundStyleE2ESI_EENS1_15EpilogueDefaultEEEEEvvEEEEvNT_6ParamsE --------------------------
	.section	.nv.info._ZN7cutlass13device_kernelINS_4gemm6kernel13GemmUniversalIN4cute5tupleIJiiiiEEENS1_10collective13CollectiveMmaINS1_34MainloopSm90TmaGmmaWarpSpecializedILi5ENS5_IJNS4_1CILi1EEESB_SB_EEENS1_35KernelTmaWarpSpecializedCooperativeEEENS5_IJNSA_ILi128EEESF_NSA_ILi32EEEEEENS_10tfloat32_tENS5_IJlSB_lEEESI_SJ_NS4_8TiledMMAINS4_8MMA_AtomIJNS4_4SM904GMMA30MMA_64x128x8_F32TF32TF32_SS_TNILNSN_7ScaleInE1ELSP_1EEEEEENS4_6LayoutINS5_IJNSA_ILi2EEESB_SB_EEENS5_IJSB_NSA_ILi0EEESV_EEEEENS5_IJNS4_10UnderscoreESY_SY_EEEEENS4_13SM90_TMA_LOADENS4_14ComposedLayoutINS4_7SwizzleILi3ELi4ELi3EEENS4_18smem_ptr_flag_bitsILi32EEENSS_INS5_IJNSA_ILi8EEESG_EEENS5_IJSG_SB_EEEEEEEvNS4_8identityES11_S1B_vS1C_EENS_8epilogue10collective6detail29Sm90TmaWarpSpecializedAdapterINS1F_15DefaultEpilogueISI_SJ_SJ_NS1E_6thread17LinearCombinationISI_Li1EffLNS1J_9ScaleType4KindE0ELNS_15FloatRoundStyleE2ESI_EENS1_15EpilogueDefaultEEEEEvvEEEEvNT_6ParamsE,"",@"SHT_CUDA_INFO"
	.sectionflags	@""
	.align	4


	//----- nvinfo : EIATTR_CUDA_API_VERSION
	.align		4
        /*0000*/ 	.byte	0x04, 0x37
        /*0002*/ 	.short	(.L_21 - .L_20)
.L_20:
        /*0004*/ 	.word	0x00000082


	//----- nvinfo : EIATTR_KPARAM_INFO
	.align		4
.L_21:
        /*0008*/ 	.byte	0x04, 0x17
        /*000a*/ 	.short	(.L_23 - .L_22)
.L_22:
        /*000c*/ 	.word	0x00000000
        /*0010*/ 	.short	0x0000
        /*0012*/ 	.short	0x0070
        /*0014*/ 	.byte	0x00, 0xf0, 0x01, 0x10


	//----- nvinfo : EIATTR_SPARSE_MMA_MASK
	.align		4
.L_23:
        /*0018*/ 	.byte	0x03, 0x50
        /*001a*/ 	.short	0x0000


	//----- nvinfo : EIATTR_MAXREG_COUNT
	.align		4
        /*001c*/ 	.byte	0x03, 0x1b
        /*001e*/ 	.short	0x00a8


	//----- nvinfo : EIATTR_NUM_BARRIERS
	.align		4
        /*0020*/ 	.byte	0x02, 0x4c
        /*0022*/ 	.byte	0x01
	.zero		1


	//----- nvinfo : EIATTR_EXTERNS
	.align		4
        /*0024*/ 	.byte	0x04, 0x0f
        /*0026*/ 	.short	(.L_25 - .L_24)


	//   ....[0]....
	.align		4
.L_24:
        /*0028*/ 	.word	index@(__assertfail)


	//----- nvinfo : EIATTR_MERCURY_ISA_VERSION
	.align		4
.L_25:
        /*002c*/ 	.byte	0x03, 0x5f
        /*002e*/ 	.short	0x0101


	//----- nvinfo : EIATTR_INT_WARP_WIDE_INSTR_OFFSETS
	.align		4
        /*0030*/ 	.byte	0x04, 0x31
        /*0032*/ 	.short	(.L_27 - .L_26)


	//   ....[0]....
.L_26:
        /*0034*/ 	.word	0x00000410


	//   ....[1]....
        /*0038*/ 	.word	0x00000420


	//   ....[2]....
        /*003c*/ 	.word	0x000004e0


	//----- nvinfo : EIATTR_COOP_GROUP_MASK_REGIDS
	.align		4
.L_27:
        /*0040*/ 	.byte	0x04, 0x29
        /*0042*/ 	.short	(.L_29 - .L_28)


	//   ....[0]....
.L_28:
        /*0044*/ 	.word	0xffffffff


	//   ....[1]....
        /*0048*/ 	.word	0xffffffff


	//   ....[2]....
        /*004c*/ 	.word	0xffffffff


	//   ....[3]....
        /*0050*/ 	.word	0xffffffff


	//   ....[4]....
        /*0054*/ 	.word	0xffffffff


	//----- nvinfo : EIATTR_COOP_GROUP_INSTR_OFFSETS
	.align		4
.L_29:
        /*0058*/ 	.byte	0x04, 0x28
        /*005a*/ 	.short	(.L_31 - .L_30)


	//   ....[0]....
.L_30:
        /*005c*/ 	.word	0x00000060


	//   ....[1]....
        /*0060*/ 	.word	0x00000070


	//   ....[2]....
        /*0064*/ 	.word	0x00000130


	//   ....[3]....
        /*0068*/ 	.word	0x000002e0


	//   ....[4]....
        /*006c*/ 	.word	0x000011e0


	//----- nvinfo : EIATTR_REG_RECONFIG
	.align		4
.L_31:
        /*0070*/ 	.byte	0x01, 0x54
	.zero		2


	//----- nvinfo : EIATTR_SYSCALL_OFFSETS
	.align		4
        /*0074*/ 	.byte	0x04, 0x46
        /*0076*/ 	.short	(.L_33 - .L_32)


	//   ....[0]....
.L_32:
        /*0078*/ 	.word	0x000013d0


	//----- nvinfo : EIATTR_MBARRIER_INSTR_OFFSETS
	.align		4
.L_33:
        /*007c*/ 	.byte	0x04, 0x39
        /*007e*/ 	.short	(.L_35 - .L_34)


	//   ....[0]....
.L_34:
        /*0080*/ 	.word	0x00000230
        /*0084*/ 	.word	0x000000ff
        /*0088*/ 	.word	0x00000000
        /*008c*/ 	.short	0x0100
        /*008e*/ 	.byte	0x08
	.zero		1


	//   ....[1]....
        /*0090*/ 	.word	0x00000240
        /*0094*/ 	.word	0x000000ff
        /*0098*/ 	.word	0x00000028
        /*009c*/ 	.short	0x0100
        /*009e*/ 	.byte	0x08
	.zero		1


	//   ....[2]....
        /*00a0*/ 	.word	0x00000250
        /*00a4*/ 	.word	0x000000ff
        /*00a8*/ 	.word	0x00000008
        /*00ac*/ 	.short	0x0100
        /*00ae*/ 	.byte	0x08
	.zero		1


	//   ....[3]....
        /*00b0*/ 	.word	0x00000260
        /*00b4*/ 	.word	0x000000ff
        /*00b8*/ 	.word	0x00000030
        /*00bc*/ 	.short	0x0100
        /*00be*/ 	.byte	0x08
	.zero		1


	//   ....[4]....
        /*00c0*/ 	.word	0x00000270
        /*00c4*/ 	.word	0x000000ff
        /*00c8*/ 	.word	0x00000010
        /*00cc*/ 	.short	0x0100
        /*00ce*/ 	.byte	0x08
	.zero		1


	//   ....[5]....
        /*00d0*/ 	.word	0x00000280
        /*00d4*/ 	.word	0x000000ff
        /*00d8*/ 	.word	0x00000038
        /*00dc*/ 	.short	0x0100
        /*00de*/ 	.byte	0x08
	.zero		1


	//   ....[6]....
        /*00e0*/ 	.word	0x00000290
        /*00e4*/ 	.word	0x000000ff
        /*00e8*/ 	.word	0x00000018
        /*00ec*/ 	.short	0x0100
        /*00ee*/ 	.byte	0x08
	.zero		1


	//   ....[7]....
        /*00f0*/ 	.word	0x000002a0
        /*00f4*/ 	.word	0x000000ff
        /*00f8*/ 	.word	0x00000040
        /*00fc*/ 	.short	0x0100
        /*00fe*/ 	.byte	0x08
	.zero		1


	//   ....[8]....
        /*0100*/ 	.word	0x000002b0
        /*0104*/ 	.word	0x000000ff
        /*0108*/ 	.word	0x00000020
        /*010c*/ 	.short	0x0100
        /*010e*/ 	.byte	0x08
	.zero		1


	//   ....[9]....
        /*0110*/ 	.word	0x000002c0
        /*0114*/ 	.word	0x000000ff
        /*0118*/ 	.word	0x00000048
        /*011c*/ 	.short	0x0100
        /*011e*/ 	.byte	0x08
	.zero		1


	//   ....[10]....
        /*0120*/ 	.word	0x00000560
        /*0124*/ 	.word	0x000000ff
        /*0128*/ 	.word	0x00000060
        /*012c*/ 	.short	0x0100
        /*012e*/ 	.byte	0x08
	.zero		1


	//   ....[11]....
        /*0130*/ 	.word	0x000005e0
        /*0134*/ 	.word	0x000000ff
        /*0138*/ 	.word	0x00000068
        /*013c*/ 	.short	0x0100
        /*013e*/ 	.byte	0x08
	.zero		1


	//   ....[12]....
        /*0140*/ 	.word	0x00001450
        /*0144*/ 	.word	0x00000003
        /*0148*/ 	.word	0x00000000
        /*014c*/ 	.short	0x010a
        /*014e*/ 	.byte	0x3f
	.zero		1


	//   ....[13]....
        /*0150*/ 	.word	0x000014b0
        /*0154*/ 	.word	0x00000003
        /*0158*/ 	.word	0x00000000
        /*015c*/ 	.short	0x010a
        /*015e*/ 	.byte	0x3f
	.zero		1


	//   ....[14]....
        /*0160*/ 	.word	0x00001800
        /*0164*/ 	.word	0x000000ff
        /*0168*/ 	.word	0x00000000
        /*016c*/ 	.short	0x010a
        /*016e*/ 	.byte	0x07
	.zero		1


	//   ....[15]....
        /*0170*/ 	.word	0x00001840
        /*0174*/ 	.word	0x000000ff
        /*0178*/ 	.word	0x00000000
        /*017c*/ 	.short	0x010a
        /*017e*/ 	.byte	0x07
	.zero		1


	//   ....[16]....
        /*0180*/ 	.word	0x00001aa0
        /*0184*/ 	.word	0x000000ff
        /*0188*/ 	.word	0x00000000
        /*018c*/ 	.short	0x0101
        /*018e*/ 	.byte	0x07
	.zero		1


	//   ....[17]....
        /*0190*/ 	.word	0x00001c80
        /*0194*/ 	.word	0x000000ff
        /*0198*/ 	.word	0x00000000
        /*019c*/ 	.short	0x0101
        /*019e*/ 	.byte	0x06
	.zero		1


	//   ....[18]....
        /*01a0*/ 	.word	0x00006e10
        /*01a4*/ 	.word	0x0000000e
        /*01a8*/ 	.word	0x00000028
        /*01ac*/ 	.short	0x010a
        /*01ae*/ 	.byte	0x3f
	.zero		1


	//   ....[19]....
        /*01b0*/ 	.word	0x00007180
        /*01b4*/ 	.word	0x00000006
        /*01b8*/ 	.word	0x00000068
        /*01bc*/ 	.short	0x0101
        /*01be*/ 	.byte	0x3f
	.zero		1


	//   ....[20]....
        /*01c0*/ 	.word	0x000078a0
        /*01c4*/ 	.word	0x00000007
        /*01c8*/ 	.word	0x00000000
        /*01cc*/ 	.short	0x010a
        /*01ce*/ 	.byte	0x3f
	.zero		1


	//   ....[21]....
        /*01d0*/ 	.word	0x00007920
        /*01d4*/ 	.word	0x00000009
        /*01d8*/ 	.word	0x00000000
        /*01dc*/ 	.short	0x010a
        /*01de*/ 	.byte	0x3f
	.zero		1


	//   ....[22]....
        /*01e0*/ 	.word	0x000079b0
        /*01e4*/ 	.word	0x00000006
        /*01e8*/ 	.word	0x00000000
        /*01ec*/ 	.short	0x010a
        /*01ee*/ 	.byte	0x3f
	.zero		1


	//   ....[23]....
        /*01f0*/ 	.word	0x00007a40
        /*01f4*/ 	.word	0x00000009
        /*01f8*/ 	.word	0x00000000
        /*01fc*/ 	.short	0x010a
        /*01fe*/ 	.byte	0x3f
	.zero		1


	//   ....[24]....
        /*0200*/ 	.word	0x00007ad0
        /*0204*/ 	.word	0x00000003
        /*0208*/ 	.word	0x00000000
        /*020c*/ 	.short	0x010a
        /*020e*/ 	.byte	0x3f
	.zero		1


	//   ....[25]....
        /*0210*/ 	.word	0x00007b30
        /*0214*/ 	.word	0x00000003
        /*0218*/ 	.word	0x00000000
        /*021c*/ 	.short	0x010a
        /*021e*/ 	.byte	0x3f
	.zero		1


	//   ....[26]....
        /*0220*/ 	.word	0x00007b90
        /*0224*/ 	.word	0x00000004
        /*0228*/ 	.word	0x00000000
        /*022c*/ 	.short	0x010a
        /*022e*/ 	.byte	0x3f
	.zero		1


	//   ....[27]....
        /*0230*/ 	.word	0x00007c60
        /*0234*/ 	.word	0x0000000e
        /*0238*/ 	.word	0x00000028
        /*023c*/ 	.short	0x010a
        /*023e*/ 	.byte	0x3f
	.zero		1


	//   ....[28]....
        /*0240*/ 	.word	0x00007d30
        /*0244*/ 	.word	0x00000007
        /*0248*/ 	.word	0x00000000
        /*024c*/ 	.short	0x010a
        /*024e*/ 	.byte	0x3f
	.zero		1


	//   ....[29]....
        /*0250*/ 	.word	0x00007d80
        /*0254*/ 	.word	0x00000009
        /*0258*/ 	.word	0x00000000
        /*025c*/ 	.short	0x010a
        /*025e*/ 	.byte	0x3f
	.zero		1


	//   ....[30]....
        /*0260*/ 	.word	0x00007dd0
        /*0264*/ 	.word	0x00000006
        /*0268*/ 	.word	0x00000000
        /*026c*/ 	.short	0x010a
        /*026e*/ 	.byte	0x3f
	.zero		1


	//   ....[31]....
        /*0270*/ 	.word	0x00007e20
        /*0274*/ 	.word	0x00000009
        /*0278*/ 	.word	0x00000000
        /*027c*/ 	.short	0x010a
        /*027e*/ 	.byte	0x3f
	.zero		1


	//----- nvinfo : EIATTR_NUM_MBARRIERS
	.align		4
.L_35:
        /*0280*/ 	.byte	0x03, 0x38
        /*0282*/ 	.short	0x000c


	//----- nvinfo : EIATTR_EXIT_INSTR_OFFSETS
	.align		4
        /*0284*/ 	.byte	0x04, 0x1c
        /*0286*/ 	.short	(.L_37 - .L_36)


	//   ....[0]....
.L_36:
        /*0288*/ 	.word	0x00000680


	//   ....[1]....
        /*028c*/ 	.word	0x00000f40


	//   ....[2]....
        /*0290*/ 	.word	0x000064f0


	//   ....[3]....
        /*0294*/ 	.word	0x00006b20


	//   ....[4]....
        /*0298*/ 	.word	0x00007b20


	//----- nvinfo : EIATTR_MAX_THREADS
	.align		4
.L_37:
        /*029c*/ 	.byte	0x04, 0x05
        /*029e*/ 	.short	(.L_39 - .L_38)
.L_38:
        /*02a0*/ 	.word	0x00000180
        /*02a4*/ 	.word	0x00000001
        /*02a8*/ 	.word	0x00000001


	//----- nvinfo : EIATTR_CRS_STACK_SIZE
	.align		4
.L_39:
        /*02ac*/ 	.byte	0x04, 0x1e
        /*02ae*/ 	.short	(.L_41 - .L_40)
.L_40:
        /*02b0*/ 	.word	0x00000000


	//----- nvinfo : EIATTR_CBANK_PARAM_SIZE
	.align		4
.L_41:
        /*02b4*/ 	.byte	0x03, 0x19
        /*02b6*/ 	.short	0x0470


	//----- nvinfo : EIATTR_PARAM_CBANK
	.align		4
        /*02b8*/ 	.byte	0x04, 0x0a
        /*02ba*/ 	.short	(.L_43 - .L_42)
	.align		4
.L_42:
        /*02bc*/ 	.word	index@(.nv.constant0._ZN7cutlass13device_kernelINS_4gemm6kernel13GemmUniversalIN4cute5tupleIJiiiiEEENS1_10collective13CollectiveMmaINS1_34MainloopSm90TmaGmmaWarpSpecializedILi5ENS5_IJNS4_1CILi1EEESB_SB_EEENS1_35KernelTmaWarpSpecializedCooperativeEEENS5_IJNSA_ILi128EEESF_NSA_ILi32EEEEEENS_10tfloat32_tENS5_IJlSB_lEEESI_SJ_NS4_8TiledMMAINS4_8MMA_AtomIJNS4_4SM904GMMA30MMA_64x128x8_F32TF32TF32_SS_TNILNSN_7ScaleInE1ELSP_1EEEEEENS4_6LayoutINS5_IJNSA_ILi2EEESB_SB_EEENS5_IJSB_NSA_ILi0EEESV_EEEEENS5_IJNS4_10UnderscoreESY_SY_EEEEENS4_13SM90_TMA_LOADENS4_14ComposedLayoutINS4_7SwizzleILi3ELi4ELi3EEENS4_18smem_ptr_flag_bitsILi32EEENSS_INS5_IJNSA_ILi8EEESG_EEENS5_IJSG_SB_EEEEEEEvNS4_8identityES11_S1B_vS1C_EENS_8epilogue10collective6detail29Sm90TmaWarpSpecializedAdapterINS1F_15DefaultEpilogueISI_SJ_SJ_NS1E_6thread17LinearCombinationISI_Li1EffLNS1J_9ScaleType4KindE0ELNS_15FloatRoundStyleE2ESI_EENS1_15EpilogueDefaultEEEEEvvEEEEvNT_6ParamsE)
        /*02c0*/ 	.short	0x0210
        /*02c2*/ 	.short	0x0470


	//----- nvinfo : EIATTR_SW_WAR
	.align		4
.L_43:
        /*02c4*/ 	.byte	0x04, 0x36
        /*02c6*/ 	.short	(.L_45 - .L_44)
.L_44:
        /*02c8*/ 	.word	0x00000008
.L_45:


//--------------------- .nv.callgraph             --------------------------
	.section	.nv.callgraph,"",@"SHT_CUDA_CALLGRAPH"
	.align	4
	.sectionentsize	8
	.align		4
        /*0000*/ 	.word	0x00000000
	.align		4
        /*0004*/ 	.word	0xffffffff
	.align		4
        /*0008*/ 	.word	index@(_ZN7cutlass13device_kernelINS_4gemm6kernel13GemmUniversalIN4cute5tupleIJiiiiEEENS1_10collective13CollectiveMmaINS1_34MainloopSm90TmaGmmaWarpSpecializedILi5ENS5_IJNS4_1CILi1EEESB_SB_EEENS1_35KernelTmaWarpSpecializedCooperativeEEENS5_IJNSA_ILi128EEESF_NSA_ILi32EEEEEENS_10tfloat32_tENS5_IJlSB_lEEESI_SJ_NS4_8TiledMMAINS4_8MMA_AtomIJNS4_4SM904GMMA30MMA_64x128x8_F32TF32TF32_SS_TNILNSN_7ScaleInE1ELSP_1EEEEEENS4_6LayoutINS5_IJNSA_ILi2EEESB_SB_EEENS5_IJSB_NSA_ILi0EEESV_EEEEENS5_IJNS4_10UnderscoreESY_SY_EEEEENS4_13SM90_TMA_LOADENS4_14ComposedLayoutINS4_7SwizzleILi3ELi4ELi3EEENS4_18smem_ptr_flag_bitsILi32EEENSS_INS5_IJNSA_ILi8EEESG_EEENS5_IJSG_SB_EEEEEEEvNS4_8identityES11_S1B_vS1C_EENS_8epilogue10collective6detail29Sm90TmaWarpSpecializedAdapterINS1F_15DefaultEpilogueISI_SJ_SJ_NS1E_6thread17LinearCombinationISI_Li1EffLNS1J_9ScaleType4KindE0ELNS_15FloatRoundStyleE2ESI_EENS1_15EpilogueDefaultEEEEEvvEEEEvNT_6ParamsE)
	.align		4
        /*000c*/ 	.word	index@(__assertfail)
	.align		4
        /*0010*/ 	.word	0x00000000
	.align		4
        /*0014*/ 	.word	0xfffffffe
	.align		4
        /*0018*/ 	.word	0x00000000
	.align		4
        /*001c*/ 	.word	0xfffffffd
	.align		4
        /*0020*/ 	.word	0x00000000
	.align		4
        /*0024*/ 	.word	0xfffffffc


//--------------------- .nv.constant4             --------------------------
	.section	.nv.constant4,"a",@progbits
	.align	8
	.align		8
.nv.constant4:
        /*0000*/ 	.dword	__assertfail
	.align		8
        /*0008*/ 	.dword	__unnamed_1
	.align		8
        /*0010*/ 	.dword	_ZN40_INTERNAL_3c106a15_4_k_cu_37447797_299724cuda3std3__45__cpo5beginE
	.align		8
        /*0018*/ 	.dword	_ZN40_INTERNAL_3c106a15_4_k_cu_37447797_299724cuda3std3__45__cpo3endE
	.align		8
        /*0020*/ 	.dword	_ZN40_INTERNAL_3c106a15_4_k_cu_37447797_299724cuda3std3__45__cpo6cbeginE
	.align		8
        /*0028*/ 	.dword	_ZN40_INTERNAL_3c106a15_4_k_cu_37447797_299724cuda3std3__45__cpo4cendE
	.align		8
        /*0030*/ 	.dword	_ZN40_INTERNAL_3c106a15_4_k_cu_37447797_299724cuda3std3__442_GLOBAL__N__3c106a15_4_k_cu_37447797_299726ignoreE
	.align		8
        /*0038*/ 	.dword	_ZN40_INTERNAL_3c106a15_4_k_cu_37447797_299724cuda3std3__419piecewise_constructE
	.align		8
        /*0040*/ 	.dword	_ZN40_INTERNAL_3c106a15_4_k_cu_37447797_299724cuda3std3__48in_placeE
	.align		8
        /*0048*/ 	.dword	_ZN40_INTERNAL_3c106a15_4_k_cu_37447797_299724cuda3std6ranges3__45__cpo4swapE
	.align		8
        /*0050*/ 	.dword	_ZN40_INTERNAL_3c106a15_4_k_cu_37447797_299724cuda3std6ranges3__45__cpo9iter_moveE
	.align		8
        /*0058*/ 	.dword	_ZN40_INTERNAL_3c106a15_4_k_cu_37447797_299724cute7productE
	.align		8
        /*0060*/ 	.dword	_ZN40_INTERNAL_3c106a15_4_k_cu_37447797_299724cute1_E
	.align		8
        /*0068*/ 	.dword	$str$22
	.align		8
        /*0070*/ 	.dword	$str$23


//--------------------- .text._ZN7cutlass13device_kernelINS_4gemm6kernel13GemmUniversalIN4cute5tupleIJiiiiEEENS1_10collective13CollectiveMmaINS1_34MainloopSm90TmaGmmaWarpSpecializedILi5ENS5_IJNS4_1CILi1EEESB_SB_EEENS1_35KernelTmaWarpSpecializedCooperativeEEENS5_IJNSA_ILi128EEESF_NSA_ILi32EEEEEENS_10tfloat32_tENS5_IJlSB_lEEESI_SJ_NS4_8TiledMMAINS4_8MMA_AtomIJNS4_4SM904GMMA30MMA_64x128x8_F32TF32TF32_SS_TNILNSN_7ScaleInE1ELSP_1EEEEEENS4_6LayoutINS5_IJNSA_ILi2EEESB_SB_EEENS5_IJSB_NSA_ILi0EEESV_EEEEENS5_IJNS4_10UnderscoreESY_SY_EEEEENS4_13SM90_TMA_LOADENS4_14ComposedLayoutINS4_7SwizzleILi3ELi4ELi3EEENS4_18smem_ptr_flag_bitsILi32EEENSS_INS5_IJNSA_ILi8EEESG_EEENS5_IJSG_SB_EEEEEEEvNS4_8identityES11_S1B_vS1C_EENS_8epilogue10collective6detail29Sm90TmaWarpSpecializedAdapterINS1F_15DefaultEpilogueISI_SJ_SJ_NS1E_6thread17LinearCombinationISI_Li1EffLNS1J_9ScaleType4KindE0ELNS_15FloatRoundStyleE2ESI_EENS1_15EpilogueDefaultEEEEEvvEEEEvNT_6ParamsE --------------------------
	.section	.text._ZN7cutlass13device_kernelINS_4gemm6kernel13GemmUniversalIN4cute5tupleIJiiiiEEENS1_10collective13CollectiveMmaINS1_34MainloopSm90TmaGmmaWarpSpecializedILi5ENS5_IJNS4_1CILi1EEESB_SB_EEENS1_35KernelTmaWarpSpecializedCooperativeEEENS5_IJNSA_ILi128EEESF_NSA_ILi32EEEEEENS_10tfloat32_tENS5_IJlSB_lEEESI_SJ_NS4_8TiledMMAINS4_8MMA_AtomIJNS4_4SM904GMMA30MMA_64x128x8_F32TF32TF32_SS_TNILNSN_7ScaleInE1ELSP_1EEEEEENS4_6LayoutINS5_IJNSA_ILi2EEESB_SB_EEENS5_IJSB_NSA_ILi0EEESV_EEEEENS5_IJNS4_10UnderscoreESY_SY_EEEEENS4_13SM90_TMA_LOADENS4_14ComposedLayoutINS4_7SwizzleILi3ELi4ELi3EEENS4_18smem_ptr_flag_bitsILi32EEENSS_INS5_IJNSA_ILi8EEESG_EEENS5_IJSG_SB_EEEEEEEvNS4_8identityES11_S1B_vS1C_EENS_8epilogue10collective6detail29Sm90TmaWarpSpecializedAdapterINS1F_15DefaultEpilogueISI_SJ_SJ_NS1E_6thread17LinearCombinationISI_Li1EffLNS1J_9ScaleType4KindE0ELNS_15FloatRoundStyleE2ESI_EENS1_15EpilogueDefaultEEEEEvvEEEEvNT_6ParamsE,"ax",@progbits
	.align	128
.text._ZN7cutlass13device_kernelINS_4gemm6kernel13GemmUniversalIN4cute5tupleIJiiiiEEENS1_10collective13CollectiveMmaINS1_34MainloopSm90TmaGmmaWarpSpecializedILi5ENS5_IJNS4_1CILi1EEESB_SB_EEENS1_35KernelTmaWarpSpecializedCooperativeEEENS5_IJNSA_ILi128EEESF_NSA_ILi32EEEEEENS_10tfloat32_tENS5_IJlSB_lEEESI_SJ_NS4_8TiledMMAINS4_8MMA_AtomIJNS4_4SM904GMMA30MMA_64x128x8_F32TF32TF32_SS_TNILNSN_7ScaleInE1ELSP_1EEEEEENS4_6LayoutINS5_IJNSA_ILi2EEESB_SB_EEENS5_IJSB_NSA_ILi0EEESV_EEEEENS5_IJNS4_10UnderscoreESY_SY_EEEEENS4_13SM90_TMA_LOADENS4_14ComposedLayoutINS4_7SwizzleILi3ELi4ELi3EEENS4_18smem_ptr_flag_bitsILi32EEENSS_INS5_IJNSA_ILi8EEESG_EEENS5_IJSG_SB_EEEEEEEvNS4_8identityES11_S1B_vS1C_EENS_8epilogue10collective6detail29Sm90TmaWarpSpecializedAdapterINS1F_15DefaultEpilogueISI_SJ_SJ_NS1E_6thread17LinearCombinationISI_Li1EffLNS1J_9ScaleType4KindE0ELNS_15FloatRoundStyleE2ESI_EENS1_15EpilogueDefaultEEEEEvvEEEEvNT_6ParamsE:
        .type           _ZN7cutlass13device_kernelINS_4gemm6kernel13GemmUniversalIN4cute5tupleIJiiiiEEENS1_10collective13CollectiveMmaINS1_34MainloopSm90TmaGmmaWarpSpecializedILi5ENS5_IJNS4_1CILi1EEESB_SB_EEENS1_35KernelTmaWarpSpecializedCooperativeEEENS5_IJNSA_ILi128EEESF_NSA_ILi32EEEEEENS_10tfloat32_tENS5_IJlSB_lEEESI_SJ_NS4_8TiledMMAINS4_8MMA_AtomIJNS4_4SM904GMMA30MMA_64x128x8_F32TF32TF32_SS_TNILNSN_7ScaleInE1ELSP_1EEEEEENS4_6LayoutINS5_IJNSA_ILi2EEESB_SB_EEENS5_IJSB_NSA_ILi0EEESV_EEEEENS5_IJNS4_10UnderscoreESY_SY_EEEEENS4_13SM90_TMA_LOADENS4_14ComposedLayoutINS4_7SwizzleILi3ELi4ELi3EEENS4_18smem_ptr_flag_bitsILi32EEENSS_INS5_IJNSA_ILi8EEESG_EEENS5_IJSG_SB_EEEEEEEvNS4_8identityES11_S1B_vS1C_EENS_8epilogue10collective6detail29Sm90TmaWarpSpecializedAdapterINS1F_15DefaultEpilogueISI_SJ_SJ_NS1E_6thread17LinearCombinationISI_Li1EffLNS1J_9ScaleType4KindE0ELNS_15FloatRoundStyleE2ESI_EENS1_15EpilogueDefaultEEEEEvvEEEEvNT_6ParamsE,@function
        .size           _ZN7cutlass13device_kernelINS_4gemm6kernel13GemmUniversalIN4cute5tupleIJiiiiEEENS1_10collective13CollectiveMmaINS1_34MainloopSm90TmaGmmaWarpSpecializedILi5ENS5_IJNS4_1CILi1EEESB_SB_EEENS1_35KernelTmaWarpSpecializedCooperativeEEENS5_IJNSA_ILi128EEESF_NSA_ILi32EEEEEENS_10tfloat32_tENS5_IJlSB_lEEESI_SJ_NS4_8TiledMMAINS4_8MMA_AtomIJNS4_4SM904GMMA30MMA_64x128x8_F32TF32TF32_SS_TNILNSN_7ScaleInE1ELSP_1EEEEEENS4_6LayoutINS5_IJNSA_ILi2EEESB_SB_EEENS5_IJSB_NSA_ILi0EEESV_EEEEENS5_IJNS4_10UnderscoreESY_SY_EEEEENS4_13SM90_TMA_LOADENS4_14ComposedLayoutINS4_7SwizzleILi3ELi4ELi3EEENS4_18smem_ptr_flag_bitsILi32EEENSS_INS5_IJNSA_ILi8EEESG_EEENS5_IJSG_SB_EEEEEEEvNS4_8identityES11_S1B_vS1C_EENS_8epilogue10collective6detail29Sm90TmaWarpSpecializedAdapterINS1F_15DefaultEpilogueISI_SJ_SJ_NS1E_6thread17LinearCombinationISI_Li1EffLNS1J_9ScaleType4KindE0ELNS_15FloatRoundStyleE2ESI_EENS1_15EpilogueDefaultEEEEEvvEEEEvNT_6ParamsE,(.L_x_196 - _ZN7cutlass13device_kernelINS_4gemm6kernel13GemmUniversalIN4cute5tupleIJiiiiEEENS1_10collective13CollectiveMmaINS1_34MainloopSm90TmaGmmaWarpSpecializedILi5ENS5_IJNS4_1CILi1EEESB_SB_EEENS1_35KernelTmaWarpSpecializedCooperativeEEENS5_IJNSA_ILi128EEESF_NSA_ILi32EEEEEENS_10tfloat32_tENS5_IJlSB_lEEESI_SJ_NS4_8TiledMMAINS4_8MMA_AtomIJNS4_4SM904GMMA30MMA_64x128x8_F32TF32TF32_SS_TNILNSN_7ScaleInE1ELSP_1EEEEEENS4_6LayoutINS5_IJNSA_ILi2EEESB_SB_EEENS5_IJSB_NSA_ILi0EEESV_EEEEENS5_IJNS4_10UnderscoreESY_SY_EEEEENS4_13SM90_TMA_LOADENS4_14ComposedLayoutINS4_7SwizzleILi3ELi4ELi3EEENS4_18smem_ptr_flag_bitsILi32EEENSS_INS5_IJNSA_ILi8EEESG_EEENS5_IJSG_SB_EEEEEEEvNS4_8identityES11_S1B_vS1C_EENS_8epilogue10collective6detail29Sm90TmaWarpSpecializedAdapterINS1F_15DefaultEpilogueISI_SJ_SJ_NS1E_6thread17LinearCombinationISI_Li1EffLNS1J_9ScaleType4KindE0ELNS_15FloatRoundStyleE2ESI_EENS1_15EpilogueDefaultEEEEEvvEEEEvNT_6ParamsE)
        .other          _ZN7cutlass13device_kernelINS_4gemm6kernel13GemmUniversalIN4cute5tupleIJiiiiEEENS1_10collective13CollectiveMmaINS1_34MainloopSm90TmaGmmaWarpSpecializedILi5ENS5_IJNS4_1CILi1EEESB_SB_EEENS1_35KernelTmaWarpSpecializedCooperativeEEENS5_IJNSA_ILi128EEESF_NSA_ILi32EEEEEENS_10tfloat32_tENS5_IJlSB_lEEESI_SJ_NS4_8TiledMMAINS4_8MMA_AtomIJNS4_4SM904GMMA30MMA_64x128x8_F32TF32TF32_SS_TNILNSN_7ScaleInE1ELSP_1EEEEEENS4_6LayoutINS5_IJNSA_ILi2EEESB_SB_EEENS5_IJSB_NSA_ILi0EEESV_EEEEENS5_IJNS4_10UnderscoreESY_SY_EEEEENS4_13SM90_TMA_LOADENS4_14ComposedLayoutINS4_7SwizzleILi3ELi4ELi3EEENS4_18smem_ptr_flag_bitsILi32EEENSS_INS5_IJNSA_ILi8EEESG_EEENS5_IJSG_SB_EEEEEEEvNS4_8identityES11_S1B_vS1C_EENS_8epilogue10collective6detail29Sm90TmaWarpSpecializedAdapterINS1F_15DefaultEpilogueISI_SJ_SJ_NS1E_6thread17LinearCombinationISI_Li1EffLNS1J_9ScaleType4KindE0ELNS_15FloatRoundStyleE2ESI_EENS1_15EpilogueDefaultEEEEEvvEEEEvNT_6ParamsE,@"STO_CUDA_ENTRY STV_DEFAULT"
_ZN7cutlass13device_kernelINS_4gemm6kernel13GemmUniversalIN4cute5tupleIJiiiiEEENS1_10collective13CollectiveMmaINS1_34MainloopSm90TmaGmmaWarpSpecializedILi5ENS5_IJNS4_1CILi1EEESB_SB_EEENS1_35KernelTmaWarpSpecializedCooperativeEEENS5_IJNSA_ILi128EEESF_NSA_ILi32EEEEEENS_10tfloat32_tENS5_IJlSB_lEEESI_SJ_NS4_8TiledMMAINS4_8MMA_AtomIJNS4_4SM904GMMA30MMA_64x128x8_F32TF32TF32_SS_TNILNSN_7ScaleInE1ELSP_1EEEEEENS4_6LayoutINS5_IJNSA_ILi2EEESB_SB_EEENS5_IJSB_NSA_ILi0EEESV_EEEEENS5_IJNS4_10UnderscoreESY_SY_EEEEENS4_13SM90_TMA_LOADENS4_14ComposedLayoutINS4_7SwizzleILi3ELi4ELi3EEENS4_18smem_ptr_flag_bitsILi32EEENSS_INS5_IJNSA_ILi8EEESG_EEENS5_IJSG_SB_EEEEEEEvNS4_8identityES11_S1B_vS1C_EENS_8epilogue10collective6detail29Sm90TmaWarpSpecializedAdapterINS1F_15DefaultEpilogueISI_SJ_SJ_NS1E_6thread17LinearCombinationISI_Li1EffLNS1J_9ScaleType4KindE0ELNS_15FloatRoundStyleE2ESI_EENS1_15EpilogueDefaultEEEEEvvEEEEvNT_6ParamsE:
[----:B------:R-:W0:Y:S01]  /*0000*/  LDC R1, c[0x0][0x28] ;  /* 0x00000a00ff017b82 */ /* 0x000e220000000800 */
[----:B------:R-:W1:Y:S01]  /*0010*/  S2R R3, SR_TID.X ;  /* 0x0000000000037919 */ /* 0x000e620000002100 */
[----:B------:R-:W-:Y:S01]  /*0020*/  ELECT P0, URZ, PT ;  /* 0x00000000003f782f */ /* 0x000fe20003800000 */
[----:B------:R-:W-:Y:S01]  /*0030*/  BSSY B0, `(.L_x_0) ;  /* 0x000000f000007945 */ /* 0x000fe20003800000 */
[--C-:B-1----:R-:W-:Y:S02]  /*0040*/  SHF.R.U32.HI R0, RZ, 0x5, R3.reuse ;  /* 0x00000005ff007819 */ /* 0x102fe40000011603 */
[----:B------:R-:W-:-:S03]  /*0050*/  SHF.R.U32.HI R14, RZ, 0x7, R3 ;  /* 0x00000007ff0e7819 */ /* 0x000fc60000011603 */
[----:B------:R-:W1:Y:S04]  /*0060*/  SHFL.IDX PT, R4, R0, RZ, 0x1f ;  /* 0x00001fff00047589 */ /* 0x000e6800000e0000 */
[----:B------:R2:W3:Y:S01]  /*0070*/  SHFL.IDX PT, R10, R14, RZ, 0x1f ;  /* 0x00001fff0e0a7589 */ /* 0x0004e200000e0000 */
[----:B-1----:R-:W-:-:S13]  /*0080*/  ISETP.NE.OR P0, PT, R4, RZ, !P0 ;  /* 0x000000ff0400720c */ /* 0x002fda0004705670 */
[----:B0-23--:R-:W-:Y:S05]  /*0090*/  @P0 BRA `(.L_x_1) ;  /* 0x0000000000200947 */ /* 0x00dfea0003800000 */
[----:B------:R-:W-:Y:S02]  /*00a0*/  ULDC.64 UR4, c[0x0][0x198] ;  /* 0x0000660000047ab9 */ /* 0x000fe40000000a00 */
[----:B------:R-:W-:Y:S02]  /*00b0*/  UIADD3 UR6, UP0, UR4, 0xf0, URZ ;  /* 0x000000f004067890 */ /* 0x000fe4000ff1e03f */
[----:B------:R-:W-:Y:S02]  /*00c0*/  UIADD3 UR4, UP1, UR4, 0x1f0, URZ ;  /* 0x000001f004047890 */ /* 0x000fe4000ff3e03f */
[----:B------:R-:W-:Y:S02]  /*00d0*/  UIADD3.X UR7, URZ, UR5, URZ, UP0, !UPT ;  /* 0x000000053f077290 */ /* 0x000fe400087fe43f */
[----:B------:R-:W-:-:S07]  /*00e0*/  UIADD3.X UR5, URZ, UR5, URZ, UP1, !UPT ;  /* 0x000000053f057290 */ /* 0x000fce0008ffe43f */
[----:B------:R0:W-:Y:S02]  /*00f0*/  UTMACCTL.PF [UR6] ;  /* 0x00000000060079b9 */ /* 0x0001e40008040000 */
[----:B------:R0:W-:Y:S02]  /*0100*/  UTMACCTL.PF [UR4] ;  /* 0x00000000040079b9 */ /* 0x0001e40008040000 */
[----:B0-----:R-:W-:Y:S01]  /*0110*/  NOP ;  /* 0x0000000000007918 */ /* 0x001fe20000000000 */
.L_x_1:
[----:B------:R-:W-:Y:S05]  /*0120*/  BSYNC B0 ;  /* 0x0000000000007941 */ /* 0x000fea0003800000 */
.L_x_0:
[----:B------:R-:W0:Y:S02]  /*0130*/  SHFL.IDX PT, R2, R0, RZ, 0x1f ;  /* 0x00001fff00027589 */ /* 0x000e2400000e0000 */
[----:B0-----:R-:W-:-:S13]  /*0140*/  ISETP.NE.AND P0, PT, R2, RZ, PT ;  /* 0x000000ff0200720c */ /* 0x001fda0003f05270 */
[----:B------:R-:W-:Y:S05]  /*0150*/  @P0 BRA `(.L_x_2) ;  /* 0x0000000000600947 */ /* 0x000fea0003800000 */
[----:B------:R-:W0:Y:S01]  /*0160*/  S2UR UR8, SR_CgaCtaId ;  /* 0x00000000000879c3 */ /* 0x000e220000008800 */
[----:B------:R-:W-:Y:S01]  /*0170*/  UMOV UR4, 0x400 ;  /* 0x0000040000047882 */ /* 0x000fe20000000000 */
[----:B------:R-:W-:Y:S01]  /*0180*/  UMOV UR5, 0x1 ;  /* 0x0000000100057882 */ /* 0x000fe20000000000 */
[----:B------:R-:W-:Y:S01]  /*0190*/  UMOV UR6, 0x100 ;  /* 0x0000010000067882 */ /* 0x000fe20000000000 */
[----:B------:R-:W-:Y:S01]  /*01a0*/  ELECT P0, URZ, PT ;  /* 0x00000000003f782f */ /* 0x000fe20003800000 */
[----:B------:R-:W-:-:S04]  /*01b0*/  UIADD3 UR6, -UR6, 0x100000, URZ ;  /* 0x0010000006067890 */ /* 0x000fc8000fffe13f */
[----:B------:R-:W-:Y:S02]  /*01c0*/  USHF.L.U32 UR7, UR6, 0xb, URZ ;  /* 0x0000000b06077899 */ /* 0x000fe4000800063f */
[----:B------:R-:W-:Y:S02]  /*01d0*/  USHF.L.U32 UR6, UR6, 0x1, URZ ;  /* 0x0000000106067899 */ /* 0x000fe4000800063f */
[----:B0-----:R-:W-:Y:S02]  /*01e0*/  ULEA UR8, UR8, UR4, 0x18 ;  /* 0x0000000408087291 */ /* 0x001fe4000f8ec03f */
[----:B------:R-:W-:-:S04]  /*01f0*/  UIADD3 UR4, -UR5, 0x100000, URZ ;  /* 0x0010000005047890 */ /* 0x000fc8000fffe13f */
[----:B------:R-:W-:Y:S02]  /*0200*/  USHF.L.U32 UR5, UR4, 0xb, URZ ;  /* 0x0000000b04057899 */ /* 0x000fe4000800063f */
[----:B------:R-:W-:Y:S01]  /*0210*/  USHF.L.U32 UR4, UR4, 0x1, URZ ;  /* 0x0000000104047899 */ /* 0x000fe2000800063f */
[----:B------:R-:W0:Y:S11]  /*0220*/  FENCE.VIEW.ASYNC.S ;  /* 0x00000000000073c6 */ /* 0x000e360000000000 */
[----:B0-----:R0:W1:Y:S01]  /*0230*/  SYNCS.EXCH.64 URZ, [UR8], UR4 ;  /* 0x00000004083f75b2 */ /* 0x0010620008000100 */
[----:B------:R0:W2:Y:S01]  /*0240*/  SYNCS.EXCH.64 URZ, [UR8+0x28], UR6 ;  /* 0x00002806083f75b2 */ /* 0x0000a20008000100 */
[----:B------:R0:W3:Y:S01]  /*0250*/  SYNCS.EXCH.64 URZ, [UR8+0x8], UR4 ;  /* 0x00000804083f75b2 */ /* 0x0000e20008000100 */
[----:B------:R0:W4:Y:S01]  /*0260*/  SYNCS.EXCH.64 URZ, [UR8+0x30], UR6 ;  /* 0x00003006083f75b2 */ /* 0x0001220008000100 */
[----:B------:R0:W0:Y:S01]  /*0270*/  SYNCS.EXCH.64 URZ, [UR8+0x10], UR4 ;  /* 0x00001004083f75b2 */ /* 0x0000220008000100 */
[----:B------:R0:W0:Y:S01]  /*0280*/  SYNCS.EXCH.64 URZ, [UR8+0x38], UR6 ;  /* 0x00003806083f75b2 */ /* 0x0000220008000100 */
[----:B------:R0:W0:Y:S01]  /*0290*/  SYNCS.EXCH.64 URZ, [UR8+0x18], UR4 ;  /* 0x00001804083f75b2 */ /* 0x0000220008000100 */
[----:B------:R0:W0:Y:S01]  /*02a0*/  SYNCS.EXCH.64 URZ, [UR8+0x40], UR6 ;  /* 0x00004006083f75b2 */ /* 0x0000220008000100 */
[----:B------:R0:W0:Y:S01]  /*02b0*/  SYNCS.EXCH.64 URZ, [UR8+0x20], UR4 ;  /* 0x00002004083f75b2 */ /* 0x0000220008000100 */
[----:B------:R0:W0:Y:S01]  /*02c0*/  SYNCS.EXCH.64 URZ, [UR8+0x48], UR6 ;  /* 0x00004806083f75b2 */ /* 0x0000220008000100 */
[----:B------:R-:W-:Y:S01]  /*02d0*/  NOP ;  /* 0x0000000000007918 */ /* 0x000fe20000000000 */
.L_x_2:
[----:B------:R-:W5:Y:S01]  /*02e0*/  SHFL.IDX PT, R0, R0, RZ, 0x1f ;  /* 0x00001fff00007589 */ /* 0x000f6200000e0000 */
[----:B------:R-:W-:Y:S01]  /*02f0*/  ELECT P0, URZ, PT ;  /* 0x00000000003f782f */ /* 0x000fe20003800000 */
[----:B------:R-:W1:Y:S01]  /*0300*/  LDC R2, c[0x0][0x65c] ;  /* 0x00019700ff027b82 */ /* 0x000e620000000800 */
[----:B------:R-:W-:Y:S01]  /*0310*/  SHF.R.S32.HI R7, RZ, 0x1f, R4 ;  /* 0x0000001fff077819 */ /* 0x000fe20000011404 */
[----:B------:R-:W2:Y:S01]  /*0320*/  S2R R5, SR_CTAID.Y ;  /* 0x0000000000057919 */ /* 0x000ea20000002600 */
[----:B0-----:R-:W-:Y:S01]  /*0330*/  UMOV UR4, 0x20 ;  /* 0x0000002000047882 */ /* 0x001fe20000000000 */
[----:B------:R-:W-:Y:S01]  /*0340*/  NOP ;  /* 0x0000000000007918 */ /* 0x000fe20000000000 */
[----:B------:R-:W-:Y:S01]  /*0350*/  LEA.HI R7, R7, R4, RZ, 0x2 ;  /* 0x0000000407077211 */ /* 0x000fe200078f10ff */
[----:B------:R-:W0:Y:S01]  /*0360*/  S2R R6, SR_CTAID.X ;  /* 0x0000000000067919 */ /* 0x000e220000002500 */
[----:B------:R-:W-:Y:S01]  /*0370*/  ISETP.NE.AND P2, PT, R10, RZ, PT ;  /* 0x000000ff0a00720c */ /* 0x000fe20003f45270 */
[----:B------:R-:W-:Y:S01]  /*0380*/  NOP ;  /* 0x0000000000007918 */ /* 0x000fe20000000000 */
[----:B------:R-:W-:-:S02]  /*0390*/  LOP3.LUT R7, R7, 0xfffffffc, RZ, 0xc0, !PT ;  /* 0xfffffffc07077812 */ /* 0x000fc400078ec0ff */
[----:B-----5:R-:W-:Y:S02]  /*03a0*/  ISETP.NE.OR P0, PT, R0, RZ, !P0 ;  /* 0x000000ff0000720c */ /* 0x020fe40004705670 */
[----:B-1----:R-:W-:-:S04]  /*03b0*/  ISETP.NE.AND P3, PT, R2, 0x1, PT ;  /* 0x000000010200780c */ /* 0x002fc80003f65270 */
[----:B------:R-:W-:Y:S01]  /*03c0*/  P2R R0, PR, RZ, 0x8 ;  /* 0x00000008ff007803 */ /* 0x000fe20000000000 */
[----:B------:R-:W-:Y:S01]  /*03d0*/  IMAD.IADD R0, R4, 0x1, -R7 ;  /* 0x0000000104007824 */ /* 0x000fe200078e0a07 */
[----:B------:R-:W-:Y:S01]  /*03e0*/  LOP3.LUT R4, R3, 0x7f, RZ, 0xc0, !PT ;  /* 0x0000007f03047812 */ /* 0x000fe200078ec0ff */
[----:B------:R-:W-:-:S03]  /*03f0*/  IMAD.MOV.U32 R7, RZ, RZ, RZ ;  /* 0x000000ffff077224 */ /* 0x000fc600078e00ff */
[----:B------:R-:W-:Y:S01]  /*0400*/  ISETP.NE.AND P1, PT, R0, 0x3, PT ;  /* 0x000000030000780c */ /* 0x000fe20003f25270 */
[----:B------:R-:W-:Y:S01]  /*0410*/  VOTEU.ALL UP0, P0 ;  /* 0x00000000003f7886 */ /* 0x000fe20000000000 */
[----:B------:R-:W-:Y:S01]  /*0420*/  VOTEU.ALL UP1, P0 ;  /* 0x00000000003f7886 */ /* 0x000fe20000020000 */
[----:B------:R-:W0:Y:S01]  /*0430*/  @P3 LDC R17, c[0x0][0x10] ;  /* 0x00000400ff113b82 */ /* 0x000e220000000800 */
[----:B--2---:R-:W-:Y:S02]  /*0440*/  @P3 IMAD.MOV.U32 R8, RZ, RZ, R5 ;  /* 0x000000ffff083224 */ /* 0x004fe400078e0005 */
[----:B------:R-:W-:Y:S01]  /*0450*/  @!UP0 UMOV UR6, 0x400 ;  /* 0x0000040000068882 */ /* 0x000fe20000000000 */
[----:B------:R-:W-:-:S04]  /*0460*/  @!UP0 UIADD3 UR4, -UR4, 0x100000, URZ ;  /* 0x0010000004048890 */ /* 0x000fc8000fffe13f */
[----:B------:R-:W-:Y:S02]  /*0470*/  @!UP0 USHF.L.U32 UR5, UR4, 0xb, URZ ;  /* 0x0000000b04058899 */ /* 0x000fe4000800063f */
[----:B------:R-:W-:Y:S01]  /*0480*/  @!UP0 USHF.L.U32 UR4, UR4, 0x1, URZ ;  /* 0x0000000104048899 */ /* 0x000fe2000800063f */
[----:B------:R-:W-:Y:S01]  /*0490*/  @P3 IMAD.MOV.U32 R9, RZ, RZ, RZ ;  /* 0x000000ffff093224 */ /* 0x000fe200078e00ff */
[----:B------:R-:W1:Y:S08]  /*04a0*/  @!UP0 S2UR UR7, SR_CgaCtaId ;  /* 0x00000000000789c3 */ /* 0x000e700000008800 */
[----:B------:R-:W2:Y:S01]  /*04b0*/  @!P3 LDC R11, c[0x0][0xc] ;  /* 0x00000300ff0bbb82 */ /* 0x000ea20000000800 */
[----:B0-----:R-:W-:Y:S01]  /*04c0*/  @P3 IMAD.WIDE.U32 R16, R6, R17, R8 ;  /* 0x0000001106103225 */ /* 0x001fe200078e0008 */
[----:B-1----:R-:W-:Y:S01]  /*04d0*/  @!UP0 ULEA UR8, UR7, UR6, 0x18 ;  /* 0x0000000607088291 */ /* 0x002fe2000f8ec03f */
[----:B------:R-:W-:-:S02]  /*04e0*/  VOTEU.ALL UP0, P0 ;  /* 0x00000000003f7886 */ /* 0x000fc40000000000 */
[----:B------:R-:W-:Y:S01]  /*04f0*/  ULDC UR6, c[0x0][0xc] ;  /* 0x0000030000067ab9 */ /* 0x000fe20000000800 */
[----:B------:R-:W-:Y:S01]  /*0500*/  ISETP.EQ.OR P0, PT, R0, RZ, !P1 ;  /* 0x000000ff0000720c */ /* 0x000fe20004f02670 */
[----:B------:R-:W-:-:S03]  /*0510*/  ULDC UR7, c[0x0][0x10] ;  /* 0x0000040000077ab9 */ /* 0x000fc60000000800 */
[C---:B------:R-:W-:Y:S01]  /*0520*/  ISETP.EQ.AND P0, PT, R10.reuse, RZ, P0 ;  /* 0x000000ff0a00720c */ /* 0x040fe20000702270 */
[----:B------:R-:W-:Y:S02]  /*0530*/  VIADD R10, R10, 0xffffffff ;  /* 0xffffffff0a0a7836 */ /* 0x000fe40000000000 */
[----:B--2---:R-:W-:Y:S01]  /*0540*/  @!P3 IMAD.WIDE.U32 R8, R11, R5, R6 ;  /* 0x000000050b08b225 */ /* 0x004fe200078e0006 */
[----:B------:R-:W0:Y:S02]  /*0550*/  FENCE.VIEW.ASYNC.S ;  /* 0x00000000000073c6 */ /* 0x000e240000000000 */
[----:B0-----:R-:W3:Y:S01]  /*0560*/  @!UP0 SYNCS.EXCH.64 URZ, [UR8+0x60], UR4 ;  /* 0x00006004083f85b2 */ /* 0x001ee20008000100 */
[----:B------:R-:W-:Y:S01]  /*0570*/  SEL R18, RZ, 0x1, !P0 ;  /* 0x00000001ff127807 */ /* 0x000fe20004000000 */
[----:B------:R-:W-:Y:S01]  /*0580*/  @P3 IMAD.MOV.U32 R11, RZ, RZ, RZ ;  /* 0x000000ffff0b3224 */ /* 0x000fe200078e00ff */
[----:B------:R-:W-:Y:S01]  /*0590*/  ISETP.GE.U32.AND P1, PT, R10, 0x2, PT ;  /* 0x000000020a00780c */ /* 0x000fe20003f26070 */
[----:B------:R-:W-:-:S02]  /*05a0*/  @!P3 IMAD.MOV.U32 R16, RZ, RZ, R8 ;  /* 0x000000ffff10b224 */ /* 0x000fc400078e0008 */
[----:B------:R-:W-:Y:S01]  /*05b0*/  @P3 IMAD.IADD R17, R17, 0x1, R11 ;  /* 0x0000000111113824 */ /* 0x000fe200078e020b */
[----:B------:R-:W-:Y:S01]  /*05c0*/  SEL R18, R18, 0x2, P1 ;  /* 0x0000000212127807 */ /* 0x000fe20000800000 */
[----:B------:R-:W-:Y:S01]  /*05d0*/  @!P3 IMAD.MOV.U32 R17, RZ, RZ, R9 ;  /* 0x000000ffff11b224 */ /* 0x000fe200078e0009 */
[----:B------:R0:W3:Y:S01]  /*05e0*/  @!UP1 SYNCS.EXCH.64 URZ, [UR8+0x68], UR4 ;  /* 0x00006804083f95b2 */ /* 0x0000e20008000100 */
[----:B------:R-:W-:Y:S01]  /*05f0*/  NOP ;  /* 0x0000000000007918 */ /* 0x000fe20000000000 */
[----:B0-----:R-:W-:-:S03]  /*0600*/  UIMAD.WIDE.U32 UR4, UR6, UR7, URZ ;  /* 0x00000007060472a5 */ /* 0x001fc6000f8e003f */
[----:B------:R-:W-:Y:S02]  /*0610*/  ULDC UR6, c[0x0][0x14] ;  /* 0x0000050000067ab9 */ /* 0x000fe40000000800 */
[----:B------:R-:W-:Y:S02]  /*0620*/  UIMAD.WIDE.U32 UR36, UR4, UR6, URZ ;  /* 0x00000006042472a5 */ /* 0x000fe4000f8e003f */
[----:B------:R-:W-:-:S04]  /*0630*/  UIMAD UR42, UR5, UR6, URZ ;  /* 0x00000006052a72a4 */ /* 0x000fc8000f8e023f */
[----:B------:R-:W-:Y:S01]  /*0640*/  UIADD3 UR42, UR37, UR42, URZ ;  /* 0x0000002a252a7290 */ /* 0x000fe2000fffe03f */
[----:B---34-:R-:W-:Y:S06]  /*0650*/  BAR.SYNC.DEFER_BLOCKING 0x0 ;  /* 0x0000000000007b1d */ /* 0x018fec0000010000 */
[----:B------:R-:W-:Y:S05]  /*0660*/  @!P2 BRA `(.L_x_3) ;  /* 0x0000005c00a4a947 */ /* 0x000fea0003800000 */
[----:B------:R-:W-:-:S13]  /*0670*/  ISETP.GT.U32.AND P0, PT, R10, 0x1, PT ;  /* 0x000000010a00780c */ /* 0x000fda0003f04070 */
[----:B------:R-:W-:Y:S05]  /*0680*/  @P0 EXIT ;  /* 0x000000000000094d */ /* 0x000fea0003800000 */
[----:B------:R-:W-:Y:S01]  /*0690*/  ULDC.64 UR4, c[0x0][0x650] ;  /* 0x0001940000047ab9 */ /* 0x000fe20000000a00 */
[----:B------:R-:W-:Y:S01]  /*06a0*/  PRMT R0, RZ, 0x7610, R0 ;  /* 0x00007610ff007816 */ /* 0x000fe20000000000 */
[----:B------:R-:W-:Y:S01]  /*06b0*/  IMAD.MOV.U32 R101, RZ, RZ, -0x1 ;  /* 0xffffffffff657424 */ /* 0x000fe200078e00ff */
[----:B------:R-:W-:Y:S01]  /*06c0*/  ISETP.GE.U32.AND P0, PT, R16, UR4, PT ;  /* 0x0000000410007c0c */ /* 0x000fe2000bf06070 */
[----:B------:R-:W-:Y:S02]  /*06d0*/  IMAD.MOV.U32 R100, RZ, RZ, -0x1 ;  /* 0xffffffffff647424 */ /* 0x000fe400078e00ff */
[----:B------:R-:W-:Y:S01]  /*06e0*/  IMAD.MOV.U32 R99, RZ, RZ, -0x1 ;  /* 0xffffffffff637424 */ /* 0x000fe200078e00ff */
[----:B------:R-:W-:-:S13]  /*06f0*/  ISETP.GE.U32.AND.EX P0, PT, R17, UR5, PT, P0 ;  /* 0x0000000511007c0c */ /* 0x000fda000bf06100 */
[----:B------:R-:W-:Y:S05]  /*0700*/  @P0 BRA `(.L_x_4) ;  /* 0x0000000400540947 */ /* 0x000fea0003800000 */
[----:B------:R-:W0:Y:S01]  /*0710*/  LDC.64 R20, c[0x0][0x628] ;  /* 0x00018a00ff147b82 */ /* 0x000e220000000a00 */
[----:B------:R-:W-:Y:S02]  /*0720*/  IMAD.MOV.U32 R8, RZ, RZ, R16 ;  /* 0x000000ffff087224 */ /* 0x000fe400078e0010 */
[----:B------:R-:W-:-:S05]  /*0730*/  IMAD.MOV.U32 R9, RZ, RZ, R17 ;  /* 0x000000ffff097224 */ /* 0x000fca00078e0011 */
[----:B------:R-:W1:Y:S08]  /*0740*/  LDC R0, c[0x0][0x630] ;  /* 0x00018c00ff007b82 */ /* 0x000e700000000800 */
[----:B------:R-:W2:Y:S01]  /*0750*/  LDC.64 R22, c[0x0][0x620] ;  /* 0x00018800ff167b82 */ /* 0x000ea20000000a00 */
[----:B0-----:R-:W-:-:S04]  /*0760*/  ISETP.NE.U32.AND P0, PT, R20, RZ, PT ;  /* 0x000000ff1400720c */ /* 0x001fc80003f05070 */
[----:B------:R-:W-:-:S13]  /*0770*/  ISETP.NE.AND.EX P0, PT, R21, RZ, PT, P0 ;  /* 0x000000ff1500720c */ /* 0x000fda0003f05300 */
[----:B-12---:R-:W-:Y:S05]  /*0780*/  @!P0 BRA `(.L_x_5) ;  /* 0x0000000000288947 */ /* 0x006fea0003800000 */
[----:B------:R-:W0:Y:S02]  /*0790*/  LDC R13, c[0x0][0x634] ;  /* 0x00018d00ff0d7b82 */ /* 0x000e240000000800 */
[----:B0-----:R-:W-:-:S05]  /*07a0*/  IADD3 R13, P0, R16, R13, RZ ;  /* 0x0000000d100d7210 */ /* 0x001fca0007f1e0ff */
[----:B------:R-:W-:-:S04]  /*07b0*/  IMAD.X R15, RZ, RZ, R17, P0 ;  /* 0x000000ffff0f7224 */ /* 0x000fc800000e0611 */
[----:B------:R-:W-:-:S04]  /*07c0*/  IMAD.WIDE.U32 R8, R15, R20, RZ ;  /* 0x000000140f087225 */ /* 0x000fc800078e00ff */
[----:B------:R-:W-:-:S04]  /*07d0*/  IMAD.WIDE.U32 R10, P0, R13, R21, R8 ;  /* 0x000000150d0a7225 */ /* 0x000fc80007800008 */
[----:B------:R-:W-:-:S04]  /*07e0*/  IMAD.WIDE.U32 R8, R13, R20, RZ ;  /* 0x000000140d087225 */ /* 0x000fc800078e00ff */
[----:B------:R-:W-:Y:S01]  /*07f0*/  IMAD.X R13, RZ, RZ, RZ, P0 ;  /* 0x000000ffff0d7224 */ /* 0x000fe200000e06ff */
[----:B------:R-:W-:Y:S01]  /*0800*/  IADD3 RZ, P0, R9, R10, RZ ;  /* 0x0000000a09ff7210 */ /* 0x000fe20007f1e0ff */
[----:B------:R-:W-:-:S04]  /*0810*/  IMAD.MOV.U32 R12, RZ, RZ, R11 ;  /* 0x000000ffff0c7224 */ /* 0x000fc800078e000b */
[----:B------:R-:W-:-:S08]  /*0820*/  IMAD.WIDE.U32.X R8, R15, R21, R12, P0 ;  /* 0x000000150f087225 */ /* 0x000fd000000e040c */
.L_x_5:
[-CC-:B------:R-:W-:Y:S01]  /*0830*/  SHF.R.U64 R99, R8, R0.reuse, R9.reuse ;  /* 0x0000000008637219 */ /* 0x180fe20000001209 */
[----:B------:R-:W0:Y:S01]  /*0840*/  LDC R12, c[0x0][0x618] ;  /* 0x00018600ff0c7b82 */ /* 0x000e220000000800 */
[----:B------:R-:W-:Y:S01]  /*0850*/  SHF.R.U32.HI R7, RZ, R0, R9 ;  /* 0x00000000ff077219 */ /* 0x000fe20000011609 */
[----:B------:R-:W-:Y:S01]  /*0860*/  ULDC UR4, c[0x0][0x150] ;  /* 0x0000540000047ab9 */ /* 0x000fe20000000800 */
[----:B------:R-:W-:Y:S02]  /*0870*/  IADD3 R11, P0, RZ, -R99, RZ ;  /* 0x80000063ff0b7210 */ /* 0x000fe40007f1e0ff */
[----:B------:R-:W-:-:S03]  /*0880*/  I2FP.F32.U32 R0, R6 ;  /* 0x0000000600007245 */ /* 0x000fc60000201000 */
[----:B------:R-:W1:Y:S01]  /*0890*/  LDC.64 R30, c[0x0][0x640] ;  /* 0x00019000ff1e7b82 */ /* 0x000e620000000a00 */
[----:B------:R-:W-:Y:S02]  /*08a0*/  IMAD.X R13, RZ, RZ, ~R7, P0 ;  /* 0x000000ffff0d7224 */ /* 0x000fe400000e0e07 */
[----:B------:R-:W-:Y:S01]  /*08b0*/  FMUL R0, R0, UR4 ;  /* 0x0000000400007c20 */ /* 0x000fe20008400000 */
[----:B------:R-:W-:Y:S01]  /*08c0*/  IMAD.WIDE.U32 R8, R11, R22, R16 ;  /* 0x000000160b087225 */ /* 0x000fe200078e0010 */
[----:B------:R-:W-:-:S03]  /*08d0*/  ULDC UR4, c[0x0][0x154] ;  /* 0x0000550000047ab9 */ /* 0x000fc60000000800 */
[----:B------:R-:W-:Y:S01]  /*08e0*/  IMAD R10, R13, R22, RZ ;  /* 0x000000160d0a7224 */ /* 0x000fe200078e02ff */
[----:B------:R-:W2:Y:S01]  /*08f0*/  LDC R7, c[0x0][0x144] ;  /* 0x00005100ff077b82 */ /* 0x000ea20000000800 */
[----:B------:R-:W3:Y:S02]  /*0900*/  F2I.U32.TRUNC.NTZ R0, R0 ;  /* 0x0000000000007305 */ /* 0x000ee4000020f000 */
[----:B------:R-:W-:-:S04]  /*0910*/  IMAD R11, R11, R23, R10 ;  /* 0x000000170b0b7224 */ /* 0x000fc800078e020a */
[----:B------:R-:W-:Y:S01]  /*0920*/  IMAD.IADD R9, R9, 0x1, R11 ;  /* 0x0000000109097824 */ /* 0x000fe200078e020b */
[----:B------:R-:W4:Y:S01]  /*0930*/  LDC R24, c[0x0][0x608] ;  /* 0x00018200ff187b82 */ /* 0x000f220000000800 */
[----:B------:R-:W-:-:S03]  /*0940*/  IMAD.MOV.U32 R11, RZ, RZ, -0x1 ;  /* 0xffffffffff0b7424 */ /* 0x000fc600078e00ff */
[-CC-:B0-----:R-:W-:Y:S02]  /*0950*/  SHF.R.U64 R22, R8, R12.reuse, R9.reuse ;  /* 0x0000000c08167219 */ /* 0x181fe40000001209 */
[----:B------:R-:W-:Y:S02]  /*0960*/  I2FP.F32.U32 R8, R5 ;  /* 0x0000000500087245 */ /* 0x000fe40000201000 */
[----:B------:R-:W0:Y:S01]  /*0970*/  LDC R28, c[0x0][0x658] ;  /* 0x00019600ff1c7b82 */ /* 0x000e220000000800 */
[----:B-1----:R-:W-:Y:S01]  /*0980*/  ISETP.NE.U32.AND P0, PT, R30, RZ, PT ;  /* 0x000000ff1e00720c */ /* 0x002fe20003f05070 */
[----:B---3--:R-:W-:Y:S02]  /*0990*/  IMAD.MOV R10, RZ, RZ, -R0 ;  /* 0x000000ffff0a7224 */ /* 0x008fe400078e0a00 */
[----:B------:R-:W-:Y:S01]  /*09a0*/  FMUL R8, R8, UR4 ;  /* 0x0000000408087c20 */ /* 0x000fe20008400000 */
[----:B------:R-:W-:Y:S02]  /*09b0*/  SHF.R.U32.HI R9, RZ, R12, R9 ;  /* 0x0000000cff097219 */ /* 0x000fe40000011609 */
[----:B------:R-:W-:Y:S01]  /*09c0*/  ISETP.NE.AND.EX P0, PT, R31, RZ, PT, P0 ;  /* 0x000000ff1f00720c */ /* 0x000fe20003f05300 */
[----:B------:R1:W3:Y:S01]  /*09d0*/  F2I.U32.TRUNC.NTZ R15, R8 ;  /* 0x00000008000f7305 */ /* 0x0002e2000020f000 */
[----:B------:R-:W1:Y:S01]  /*09e0*/  LDC R20, c[0x0][0x148] ;  /* 0x00005200ff147b82 */ /* 0x000e620000000800 */
[----:B--2---:R-:W-:-:S07]  /*09f0*/  IMAD R0, R7, R10, R6 ;  /* 0x0000000a07007224 */ /* 0x004fce00078e0206 */
[----:B------:R-:W2:Y:S01]  /*0a00*/  LDC R26, c[0x0][0x600] ;  /* 0x00018000ff1a7b82 */ /* 0x000ea20000000800 */
[-CC-:B----4-:R-:W-:Y:S02]  /*0a10*/  SHF.R.U64 R32, R22, R24.reuse, R9.reuse ;  /* 0x0000001816207219 */ /* 0x190fe40000001209 */
[----:B------:R-:W-:Y:S01]  /*0a20*/  SHF.R.U32.HI R7, RZ, R24, R9 ;  /* 0x00000018ff077219 */ /* 0x000fe20000011609 */
[----:B------:R-:W-:-:S04]  /*0a30*/  IMAD.MOV.U32 R9, RZ, RZ, 0x1 ;  /* 0x00000001ff097424 */ /* 0x000fc800078e00ff */
[----:B------:R-:W4:Y:S01]  /*0a40*/  LDC R21, c[0x0][0x648] ;  /* 0x00019200ff157b82 */ /* 0x000f220000000800 */
[-C--:B0-----:R-:W-:Y:S02]  /*0a50*/  SHF.L.U32 R6, R11, R28.reuse, RZ ;  /* 0x0000001c0b067219 */ /* 0x081fe400000006ff */
[--C-:B------:R-:W-:Y:S02]  /*0a60*/  SHF.R.U64 R24, R32, R28, R7.reuse ;  /* 0x0000001c20187219 */ /* 0x100fe40000001207 */
[----:B------:R-:W-:Y:S02]  /*0a70*/  LOP3.LUT R13, RZ, R6, RZ, 0x33, !PT ;  /* 0x00000006ff0d7212 */ /* 0x000fe400078e33ff */
[-C--:B------:R-:W-:Y:S01]  /*0a80*/  SHF.R.U32.HI R7, RZ, R28.reuse, R7 ;  /* 0x0000001cff077219 */ /* 0x080fe20000011607 */
[----:B------:R-:W0:Y:S01]  /*0a90*/  LDC R23, c[0x0][0x638] ;  /* 0x00018e00ff177b82 */ /* 0x000e220000000800 */
[----:B------:R-:W-:Y:S01]  /*0aa0*/  SHF.L.U32 R12, R9, R28, RZ ;  /* 0x0000001c090c7219 */ /* 0x000fe200000006ff */
[----:B------:R-:W-:-:S06]  /*0ab0*/  IMAD.MOV.U32 R6, RZ, RZ, R24 ;  /* 0x000000ffff067224 */ /* 0x000fcc00078e0018 */
[----:B------:R-:W0:Y:S01]  /*0ac0*/  LDC R101, c[0x0][0x610] ;  /* 0x00018400ff657b82 */ /* 0x000e220000000800 */
[----:B-1-3--:R-:W-:Y:S05]  /*0ad0*/  @!P0 BRA `(.L_x_6) ;  /* 0x0000000000288947 */ /* 0x00afea0003800000 */
[----:B------:R-:W1:Y:S02]  /*0ae0*/  LDC R11, c[0x0][0x64c] ;  /* 0x00019300ff0b7b82 */ /* 0x000e640000000800 */
[----:B-1----:R-:W-:-:S05]  /*0af0*/  IADD3 R11, P0, R24, R11, RZ ;  /* 0x0000000b180b7210 */ /* 0x002fca0007f1e0ff */
        /* <DEDUP_REMOVED lines=8> */
.L_x_6:
[----:B----4-:R-:W-:Y:S01]  /*0b80*/  SHF.R.U64 R6, R6, R21, R7 ;  /* 0x0000001506067219 */ /* 0x010fe20000001207 */
[----:B--2---:R-:W-:Y:S01]  /*0b90*/  VIADD R7, R26, 0xffffffff ;  /* 0xffffffff1a077836 */ /* 0x004fe20000000000 */
[----:B------:R-:W-:Y:S01]  /*0ba0*/  LOP3.LUT R13, R32, R13, RZ, 0xc0, !PT ;  /* 0x0000000d200d7212 */ /* 0x000fe200078ec0ff */
[----:B------:R-:W-:Y:S02]  /*0bb0*/  IMAD.MOV R15, RZ, RZ, -R15 ;  /* 0x000000ffff0f7224 */ /* 0x000fe400078e0a0f */
[----:B------:R-:W-:Y:S02]  /*0bc0*/  IMAD.MOV R8, RZ, RZ, -R6 ;  /* 0x000000ffff087224 */ /* 0x000fe400078e0a06 */
[----:B------:R-:W-:Y:S01]  /*0bd0*/  IMAD R13, R12, R6, R13 ;  /* 0x000000060c0d7224 */ /* 0x000fe200078e020d */
[----:B------:R-:W-:Y:S01]  /*0be0*/  LOP3.LUT R6, R22, R7, RZ, 0xc0, !PT ;  /* 0x0000000716067212 */ /* 0x000fe200078ec0ff */
[----:B------:R-:W-:Y:S02]  /*0bf0*/  @P3 IMAD R0, R20, R15, R5 ;  /* 0x0000000f14003224 */ /* 0x000fe400078e0205 */
[----:B0-----:R-:W-:-:S02]  /*0c00*/  IMAD R5, R8, R23, R24 ;  /* 0x0000001708057224 */ /* 0x001fc400078e0218 */
[----:B------:R-:W-:Y:S02]  /*0c10*/  IMAD R101, R13, R101, R0 ;  /* 0x000000650d657224 */ /* 0x000fe400078e0200 */
[----:B------:R-:W-:Y:S02]  /*0c20*/  IMAD R6, R5, R26, R6 ;  /* 0x0000001a05067224 */ /* 0x000fe400078e0206 */
[----:B------:R-:W-:-:S03]  /*0c30*/  IMAD.MOV.U32 R0, RZ, RZ, 0x1 ;  /* 0x00000001ff007424 */ /* 0x000fc600078e00ff */
[----:B------:R-:W-:Y:S02]  /*0c40*/  SEL R100, R6, R101, !P3 ;  /* 0x0000006506647207 */ /* 0x000fe40005800000 */
[----:B------:R-:W-:-:S07]  /*0c50*/  SEL R101, R101, R6, !P3 ;  /* 0x0000000665657207 */ /* 0x000fce0005800000 */
.L_x_4:
[----:B------:R-:W-:-:S08]  /*0c60*/  NOP ;  /* 0x0000000000007918 */ /* 0x000fd00000000000 */
[----:B------:R-:W0:Y:S02]  /*0c70*/  USETMAXREG.TRY_ALLOC.CTAPOOL UP0, 0xe8 ;  /* 0x000000e8000079c8 */ /* 0x000e240008000600 */
[----:B0-----:R-:W-:-:S13]  /*0c80*/  PLOP3.LUT P0, PT, PT, PT, UP0, 0x80, 0x0 ;  /* 0x000000000000781c */ /* 0x001fda0003f0f008 */
[----:B------:R-:W-:Y:S05]  /*0c90*/  @!P0 BRA `(.L_x_4) ;  /* 0xfffffffc00f08947 */ /* 0x000fea000383ffff */
[----:B------:R-:W-:Y:S01]  /*0ca0*/  ULDC.64 UR4, c[0x0][0x598] ;  /* 0x0001660000047ab9 */ /* 0x000fe20000000a00 */
[----:B------:R-:W-:Y:S01]  /*0cb0*/  ULDC.64 UR38, c[0x0][0x208] ;  /* 0x0000820000267ab9 */ /* 0x000fe20000000a00 */
[----:B------:R-:W-:-:S04]  /*0cc0*/  ISETP.NE.U32.AND P0, PT, RZ, UR4, PT ;  /* 0x00000004ff007c0c */ /* 0x000fc8000bf05070 */
[----:B------:R-:W-:-:S13]  /*0cd0*/  ISETP.NE.AND.EX P0, PT, RZ, UR5, PT, P0 ;  /* 0x00000005ff007c0c */ /* 0x000fda000bf05300 */
[----:B------:R-:W-:Y:S05]  /*0ce0*/  @!P0 BRA `(.L_x_7) ;  /* 0x00000000001c8947 */ /* 0x000fea0003800000 */
[----:B------:R-:W0:Y:S02]  /*0cf0*/  LDC.64 R6, c[0x0][0x598] ;  /* 0x00016600ff067b82 */ /* 0x000e240000000a00 */
[----:B0-----:R-:W2:Y:S02]  /*0d00*/  LDG.E.64 R6, desc[UR38][R6.64] ;  /* 0x0000002606067981 */ /* 0x001ea4000c1e1b00 */
[----:B--2---:R-:W-:-:S04]  /*0d10*/  ISETP.NE.U32.AND P0, PT, R6, RZ, PT ;  /* 0x000000ff0600720c */ /* 0x004fc80003f05070 */
[----:B------:R-:W-:-:S13]  /*0d20*/  ISETP.NE.AND.EX P0, PT, R7, RZ, PT, P0 ;  /* 0x000000ff0700720c */ /* 0x000fda0003f05300 */
[----:B------:R-:W-:Y:S05]  /*0d30*/  @!P0 BRA `(.L_x_7) ;  /* 0x0000000000088947 */ /* 0x000fea0003800000 */
[----:B------:R0:W5:Y:S01]  /*0d40*/  LD.E R19, desc[UR38][R6.64] ;  /* 0x0000002606137980 */ /* 0x000162000c101900 */
[----:B------:R-:W-:Y:S05]  /*0d50*/  BRA `(.L_x_8) ;  /* 0x0000000000247947 */ /* 0x000fea0003800000 */
.L_x_7:
[----:B------:R-:W-:Y:S02]  /*0d60*/  ULDC.64 UR4, c[0x0][0x588] ;  /* 0x0001620000047ab9 */ /* 0x000fe40000000a00 */
[----:B------:R-:W-:-:S04]  /*0d70*/  ISETP.NE.U32.AND P0, PT, RZ, UR4, PT ;  /* 0x00000004ff007c0c */ /* 0x000fc8000bf05070 */
[----:B------:R-:W-:-:S13]  /*0d80*/  ISETP.NE.AND.EX P0, PT, RZ, UR5, PT, P0 ;  /* 0x00000005ff007c0c */ /* 0x000fda000bf05300 */
[----:B------:R-:W-:Y:S05]  /*0d90*/  @!P0 BRA `(.L_x_9) ;  /* 0x00000000000c8947 */ /* 0x000fea0003800000 */
[----:B------:R-:W0:Y:S02]  /*0da0*/  LDC.64 R6, c[0x0][0x588] ;  /* 0x00016200ff067b82 */ /* 0x000e240000000a00 */
[----:B0-----:R1:W5:Y:S01]  /*0db0*/  LDG.E R19, desc[UR38][R6.64] ;  /* 0x0000002606137981 */ /* 0x001362000c1e1900 */
[----:B------:R-:W-:Y:S05]  /*0dc0*/  BRA `(.L_x_8) ;  /* 0x0000000000087947 */ /* 0x000fea0003800000 */
.L_x_9:
[----:B------:R-:W-:Y:S02]  /*0dd0*/  ULDC UR4, c[0x0][0x580] ;  /* 0x0001600000047ab9 */ /* 0x000fe40000000800 */
[----:B------:R-:W-:-:S07]  /*0de0*/  IMAD.U32 R19, RZ, RZ, UR4 ;  /* 0x00000004ff137e24 */ /* 0x000fce000f8e00ff */
.L_x_8:
[----:B------:R-:W-:Y:S02]  /*0df0*/  ULDC.64 UR4, c[0x0][0x5a0] ;  /* 0x0001680000047ab9 */ /* 0x000fe40000000a00 */
[----:B------:R-:W-:-:S04]  /*0e00*/  ISETP.NE.U32.AND P0, PT, RZ, UR4, PT ;  /* 0x00000004ff007c0c */ /* 0x000fc8000bf05070 */
[----:B------:R-:W-:-:S13]  /*0e10*/  ISETP.NE.AND.EX P0, PT, RZ, UR5, PT, P0 ;  /* 0x00000005ff007c0c */ /* 0x000fda000bf05300 */
[----:B------:R-:W-:Y:S05]  /*0e20*/  @!P0 BRA `(.L_x_10) ;  /* 0x00000000001c8947 */ /* 0x000fea0003800000 */
[----:B01----:R-:W0:Y:S02]  /*0e30*/  LDC.64 R6, c[0x0][0x5a0] ;  /* 0x00016800ff067b82 */ /* 0x003e240000000a00 */
[----:B0-----:R-:W2:Y:S02]  /*0e40*/  LDG.E.64 R6, desc[UR38][R6.64] ;  /* 0x0000002606067981 */ /* 0x001ea4000c1e1b00 */
[----:B--2---:R-:W-:-:S04]  /*0e50*/  ISETP.NE.U32.AND P0, PT, R6, RZ, PT ;  /* 0x000000ff0600720c */ /* 0x004fc80003f05070 */
[----:B------:R-:W-:-:S13]  /*0e60*/  ISETP.NE.AND.EX P0, PT, R7, RZ, PT, P0 ;  /* 0x000000ff0700720c */ /* 0x000fda0003f05300 */
[----:B------:R-:W-:Y:S05]  /*0e70*/  @!P0 BRA `(.L_x_10) ;  /* 0x0000000000088947 */ /* 0x000fea0003800000 */
[----:B------:R0:W5:Y:S01]  /*0e80*/  LD.E R88, desc[UR38][R6.64] ;  /* 0x0000002606587980 */ /* 0x000162000c101900 */
[----:B------:R-:W-:Y:S05]  /*0e90*/  BRA `(.L_x_11) ;  /* 0x0000000000247947 */ /* 0x000fea0003800000 */
.L_x_10:
[----:B------:R-:W-:Y:S02]  /*0ea0*/  ULDC.64 UR4, c[0x0][0x590] ;  /* 0x0001640000047ab9 */ /* 0x000fe40000000a00 */
[----:B------:R-:W-:-:S04]  /*0eb0*/  ISETP.NE.U32.AND P0, PT, RZ, UR4, PT ;  /* 0x00000004ff007c0c */ /* 0x000fc8000bf05070 */
[----:B------:R-:W-:-:S13]  /*0ec0*/  ISETP.NE.AND.EX P0, PT, RZ, UR5, PT, P0 ;  /* 0x00000005ff007c0c */ /* 0x000fda000bf05300 */
[----:B------:R-:W-:Y:S05]  /*0ed0*/  @!P0 BRA `(.L_x_12) ;  /* 0x00000000000c8947 */ /* 0x000fea0003800000 */
[----:B------:R-:W2:Y:S02]  /*0ee0*/  LDC.64 R88, c[0x0][0x590] ;  /* 0x00016400ff587b82 */ /* 0x000ea40000000a00 */
[----:B--2---:R2:W5:Y:S01]  /*0ef0*/  LDG.E R88, desc[UR38][R88.64] ;  /* 0x0000002658587981 */ /* 0x004562000c1e1900 */
[----:B------:R-:W-:Y:S05]  /*0f00*/  BRA `(.L_x_11) ;  /* 0x0000000000087947 */ /* 0x000fea0003800000 */
.L_x_12:
[----:B------:R-:W-:Y:S02]  /*0f10*/  ULDC UR4, c[0x0][0x584] ;  /* 0x0001610000047ab9 */ /* 0x000fe40000000800 */
[----:B------:R-:W-:-:S07]  /*0f20*/  IMAD.U32 R88, RZ, RZ, UR4 ;  /* 0x00000004ff587e24 */ /* 0x000fce000f8e00ff */
.L_x_11:
[----:B------:R-:W-:-:S13]  /*0f30*/  LOP3.LUT P0, RZ, R0, 0xff, RZ, 0xc0, !PT ;  /* 0x000000ff00ff7812 */ /* 0x000fda000780c0ff */
[----:B------:R-:W-:Y:S05]  /*0f40*/  @!P0 EXIT ;  /* 0x000000000000894d */ /* 0x000fea0003800000 */
[----:B------:R-:W3:Y:S01]  /*0f50*/  LDC R90, c[0x0][0x658] ;  /* 0x00019600ff5a7b82 */ /* 0x000ee20000000800 */
[----:B------:R-:W-:Y:S01]  /*0f60*/  ULDC.64 UR6, c[0x0][0x288] ;  /* 0x0000a20000067ab9 */ /* 0x000fe20000000a00 */
[----:B------:R-:W-:Y:S01]  /*0f70*/  LOP3.LUT R14, R14, 0x1, RZ, 0xc0, !PT ;  /* 0x000000010e0e7812 */ /* 0x000fe200078ec0ff */
[----:B------:R-:W-:Y:S01]  /*0f80*/  UIADD3 UR4, UR7, 0x1f, URZ ;  /* 0x0000001f07047890 */ /* 0x000fe2000fffe03f */
[----:B------:R-:W-:Y:S01]  /*0f90*/  SHF.R.U32.HI R0, RZ, 0x2, R3 ;  /* 0x00000002ff007819 */ /* 0x000fe20000011603 */
[----:B01----:R-:W-:Y:S01]  /*0fa0*/  IMAD.MOV.U32 R7, RZ, RZ, -0x1 ;  /* 0xffffffffff077424 */ /* 0x003fe200078e00ff */
[----:B------:R-:W-:Y:S01]  /*0fb0*/  SHF.R.U32.HI R4, RZ, 0x1, R4 ;  /* 0x00000001ff047819 */ /* 0x000fe20000011604 */
[----:B------:R-:W-:Y:S01]  /*0fc0*/  USHF.R.S32.HI UR5, URZ, 0x1f, UR4 ;  /* 0x0000001f3f057899 */ /* 0x000fe20008011404 */
[----:B------:R-:W0:Y:S01]  /*0fd0*/  LDC.64 R92, c[0x0][0x5c8] ;  /* 0x00017200ff5c7b82 */ /* 0x000e220000000a00 */
[----:B------:R-:W-:Y:S01]  /*0fe0*/  IMAD.SHL.U32 R5, R14, 0x40, RZ ;  /* 0x000000400e057824 */ /* 0x000fe200078e00ff */
[----:B------:R-:W-:Y:S01]  /*0ff0*/  LOP3.LUT R0, R0, 0x7, RZ, 0xc0, !PT ;  /* 0x0000000700007812 */ /* 0x000fe200078ec0ff */
[----:B------:R-:W-:Y:S01]  /*1000*/  ULEA.HI UR5, UR5, UR4, URZ, 0x5 ;  /* 0x0000000405057291 */ /* 0x000fe2000f8f283f */
[----:B------:R-:W-:Y:S01]  /*1010*/  LOP3.LUT R23, R4, 0x30, RZ, 0xc0, !PT ;  /* 0x0000003004177812 */ /* 0x000fe200078ec0ff */
[----:B------:R-:W-:Y:S01]  /*1020*/  IMAD.MOV.U32 R9, RZ, RZ, 0x1 ;  /* 0x00000001ff097424 */ /* 0x000fe200078e00ff */
[--C-:B------:R-:W-:Y:S01]  /*1030*/  LOP3.LUT R22, R5, 0x40, R0.reuse, 0xe2, !PT ;  /* 0x0000004005167812 */ /* 0x100fe200078ee200 */
[----:B------:R-:W-:Y:S01]  /*1040*/  USHF.R.S32.HI UR43, URZ, 0x5, UR5 ;  /* 0x000000053f2b7899 */ /* 0x000fe20008011405 */
[----:B------:R-:W1:Y:S01]  /*1050*/  LDC R95, c[0x0][0x600] ;  /* 0x00018000ff5f7b82 */ /* 0x000e620000000800 */
[-C--:B------:R-:W-:Y:S01]  /*1060*/  IADD3 R5, RZ, -R23.reuse, -R0 ;  /* 0x80000017ff057210 */ /* 0x080fe20007ffe800 */
[----:B------:R-:W-:Y:S01]  /*1070*/  IMAD.U32 R6, RZ, RZ, UR6 ;  /* 0x00000006ff067e24 */ /* 0x000fe2000f8e00ff */
[C---:B--2---:R-:W-:Y:S01]  /*1080*/  LOP3.LUT R89, R3.reuse, 0x3, RZ, 0xc0, !PT ;  /* 0x0000000303597812 */ /* 0x044fe200078ec0ff */
[----:B------:R-:W-:Y:S01]  /*1090*/  UISETP.LT.AND UP0, UPT, UR43, 0x1, UPT ;  /* 0x000000012b00788c */ /* 0x000fe2000bf01270 */
[----:B------:R-:W-:Y:S01]  /*10a0*/  LOP3.LUT R94, R3, 0x80, RZ, 0xc0, !PT ;  /* 0x00000080035e7812 */ /* 0x000fe200078ec0ff */
[----:B------:R-:W-:Y:S01]  /*10b0*/  IMAD R5, R14, -0x40, R5 ;  /* 0xffffffc00e057824 */ /* 0x000fe200078e0205 */
[----:B------:R-:W-:Y:S01]  /*10c0*/  ULDC UR4, c[0x0][0x284] ;  /* 0x0000a10000047ab9 */ /* 0x000fe20000000800 */
[-C--:B---3--:R-:W-:Y:S01]  /*10d0*/  SHF.L.U32 R7, R7, R90.reuse, RZ ;  /* 0x0000005a07077219 */ /* 0x088fe200000006ff */
[----:B------:R-:W-:Y:S01]  /*10e0*/  USEL UR44, UR43, 0x1, UP0 ;  /* 0x000000012b2c7887 */ /* 0x000fe20008000000 */
[----:B------:R-:W-:Y:S01]  /*10f0*/  LOP3.LUT R22, R22, R23, RZ, 0xfc, !PT ;  /* 0x0000001716167212 */ /* 0x000fe200078efcff */
[----:B------:R-:W-:Y:S01]  /*1100*/  IMAD R89, R89, -0x2, R6 ;  /* 0xfffffffe59597824 */ /* 0x000fe200078e0206 */
[----:B------:R-:W-:Y:S01]  /*1110*/  SHF.L.U32 R90, R9, R90, RZ ;  /* 0x0000005a095a7219 */ /* 0x000fe200000006ff */
[----:B------:R-:W-:Y:S01]  /*1120*/  VIADD R97, R5, UR4 ;  /* 0x0000000405617c36 */ /* 0x000fe20008000000 */
[----:B------:R-:W-:Y:S01]  /*1130*/  LOP3.LUT R98, R18, 0x1, RZ, 0xfc, !PT ;  /* 0x0000000112627812 */ /* 0x000fe200078efcff */
[----:B------:R-:W-:Y:S01]  /*1140*/  IMAD.MOV.U32 R23, RZ, RZ, RZ ;  /* 0x000000ffff177224 */ /* 0x000fe200078e00ff */
[C---:B0-----:R-:W-:Y:S01]  /*1150*/  SHF.L.U64.HI R91, R92.reuse, 0x3, R93 ;  /* 0x000000035c5b7819 */ /* 0x041fe2000001025d */
[----:B------:R-:W-:Y:S01]  /*1160*/  IMAD.SHL.U32 R92, R92, 0x8, RZ ;  /* 0x000000085c5c7824 */ /* 0x000fe200078e00ff */
[----:B------:R-:W-:Y:S01]  /*1170*/  SHF.R.U32.HI R94, RZ, 0x7, R94 ;  /* 0x00000007ff5e7819 */ /* 0x000fe2000001165e */
[----:B------:R-:W-:Y:S01]  /*1180*/  IMAD.SHL.U32 R93, R3, 0x2, RZ ;  /* 0x00000002035d7824 */ /* 0x000fe200078e00ff */
[----:B------:R-:W-:Y:S01]  /*1190*/  LOP3.LUT R96, RZ, R7, RZ, 0x33, !PT ;  /* 0x00000007ff607212 */ /* 0x000fe200078e33ff */
[----:B------:R-:W-:Y:S01]  /*11a0*/  UIADD3 UR44, UR43, -UR44, URZ ;  /* 0x8000002c2b2c7290 */ /* 0x000fe2000fffe03f */
[----:B------:R-:W-:Y:S01]  /*11b0*/  UMOV UR40, URZ ;  /* 0x0000003f00287c82 */ /* 0x000fe20008000000 */
[----:B-1----:R-:W-:Y:S01]  /*11c0*/  VIADD R95, R95, 0xffffffff ;  /* 0xffffffff5f5f7836 */ /* 0x002fe20000000000 */
[----:B------:R-:W-:-:S09]  /*11d0*/  UMOV UR41, URZ ;  /* 0x0000003f00297c82 */ /* 0x000fd20008000000 */
.L_x_158:
[----:B0-----:R-:W0:Y:S01]  /*11e0*/  SHFL.IDX PT, R0, R94, RZ, 0x1f ;  /* 0x00001fff5e007589 */ /* 0x001e2200000e0000 */
[----:B-1----:R-:W1:Y:S01]  /*11f0*/  S2UR UR7, SR_CgaCtaId ;  /* 0x00000000000779c3 */ /* 0x002e620000008800 */
[----:B------:R-:W-:Y:S01]  /*1200*/  UMOV UR6, 0x400 ;  /* 0x0000040000067882 */ /* 0x000fe20000000000 */
[----:B0-----:R-:W-:Y:S01]  /*1210*/  R2UR UR4, R0 ;  /* 0x00000000000472ca */ /* 0x001fe200000e0000 */
[----:B-1----:R-:W-:-:S12]  /*1220*/  ULEA UR46, UR7, UR6, 0x18 ;  /* 0x00000006072e7291 */ /* 0x002fd8000f8ec03f */
[----:B------:R-:W-:-:S04]  /*1230*/  ULEA.HI UR5, UR4, UR4, URZ, 0x1 ;  /* 0x0000000404057291 */ /* 0x000fc8000f8f083f */
[----:B------:R-:W-:-:S04]  /*1240*/  ULOP3.LUT UR5, UR5, 0x7fffe, URZ, 0xc0, !UPT ;  /* 0x0007fffe05057892 */ /* 0x000fc8000f8ec03f */
[----:B------:R-:W-:-:S03]  /*1250*/  UIADD3 UR5, UR4, -UR5, URZ ;  /* 0x8000000504057290 */ /* 0x000fc6000fffe03f */
[----:B------:R-:W-:Y:S01]  /*1260*/  ULDC UR4, c[0x0][0x28c] ;  /* 0x0000a30000047ab9 */ /* 0x000fe20000000800 */
[----:B------:R-:W-:Y:S01]  /*1270*/  ULEA UR5, UR5, UR46, 0xd ;  /* 0x0000002e05057291 */ /* 0x000fe2000f8e683f */
[----:B------:R-:W-:-:S03]  /*1280*/  ISETP.LT.AND P0, PT, RZ, UR4, PT ;  /* 0x00000004ff007c0c */ /* 0x000fc6000bf01270 */
[----:B------:R-:W-:-:S04]  /*1290*/  UIADD3 UR5, UR5, 0x100, URZ ;  /* 0x0000010005057890 */ /* 0x000fc8000fffe03f */
[----:B------:R-:W-:-:S04]  /*12a0*/  USHF.R.U32.HI UR5, URZ, 0x4, UR5 ;  /* 0x000000043f057899 */ /* 0x000fc80008011605 */
[----:B------:R-:W-:-:S04]  /*12b0*/  ULOP3.LUT UR5, UR5, 0x3fff, URZ, 0xc0, !UPT ;  /* 0x00003fff05057892 */ /* 0x000fc8000f8ec03f */
[----:B------:R-:W-:Y:S01]  /*12c0*/  ULOP3.LUT UR45, UR5, 0x10000, URZ, 0xfc, !UPT ;  /* 0x00010000052d7892 */ /* 0x000fe2000f8efc3f */
[----:B---345:R-:W-:Y:S11]  /*12d0*/  @P0 BRA `(.L_x_13) ;  /* 0x0000000000400947 */ /* 0x038ff60003800000 */
[----:B------:R-:W-:Y:S01]  /*12e0*/  MOV R0, 0x0 ;  /* 0x0000000000007802 */ /* 0x000fe20000000f00 */
[----:B------:R-:W-:Y:S01]  /*12f0*/  ULDC.64 UR4, c[0x4][0x68] ;  /* 0x01001a0000047ab9 */ /* 0x000fe20000000a00 */
[----:B------:R-:W-:Y:S01]  /*1300*/  ULDC.64 UR6, c[0x4][0x8] ;  /* 0x0100020000067ab9 */ /* 0x000fe20000000a00 */
[----:B------:R-:W-:Y:S01]  /*1310*/  IMAD.U32 R4, RZ, RZ, UR4 ;  /* 0x00000004ff047e24 */ /* 0x000fe2000f8e00ff */
[----:B------:R0:W1:Y:S01]  /*1320*/  LDC.64 R14, c[0x4][R0] ;  /* 0x01000000000e7b82 */ /* 0x0000620000000a00 */
[----:B------:R-:W-:Y:S01]  /*1330*/  IMAD.U32 R5, RZ, RZ, UR5 ;  /* 0x00000005ff057e24 */ /* 0x000fe2000f8e00ff */
[----:B------:R-:W-:Y:S01]  /*1340*/  ULDC.64 UR4, c[0x4][0x70] ;  /* 0x01001c0000047ab9 */ /* 0x000fe20000000a00 */
[----:B------:R-:W-:Y:S02]  /*1350*/  IMAD.U32 R10, RZ, RZ, UR6 ;  /* 0x00000006ff0a7e24 */ /* 0x000fe4000f8e00ff */
[----:B------:R-:W-:Y:S02]  /*1360*/  IMAD.U32 R6, RZ, RZ, UR4 ;  /* 0x00000004ff067e24 */ /* 0x000fe4000f8e00ff */
[----:B------:R-:W-:-:S02]  /*1370*/  IMAD.U32 R7, RZ, RZ, UR5 ;  /* 0x00000005ff077e24 */ /* 0x000fc4000f8e00ff */
[----:B------:R-:W-:Y:S02]  /*1380*/  IMAD.U32 R11, RZ, RZ, UR7 ;  /* 0x00000007ff0b7e24 */ /* 0x000fe4000f8e00ff */
[----:B------:R-:W-:Y:S02]  /*1390*/  IMAD.MOV.U32 R8, RZ, RZ, 0x1e1 ;  /* 0x000001e1ff087424 */ /* 0x000fe400078e00ff */
[----:B------:R-:W-:Y:S02]  /*13a0*/  IMAD.MOV.U32 R12, RZ, RZ, 0x1 ;  /* 0x00000001ff0c7424 */ /* 0x000fe400078e00ff */
[----:B0-----:R-:W-:-:S07]  /*13b0*/  IMAD.MOV.U32 R13, RZ, RZ, RZ ;  /* 0x000000ffff0d7224 */ /* 0x001fce00078e00ff */
[----:B------:R-:W-:-:S07]  /*13c0*/  LEPC R20, `(.L_x_13) ;  /* 0x000000001014794e */ /* 0x000fce0000000000 */
[----:B-1---5:R-:W-:Y:S05]  /*13d0*/  CALL.ABS.NOINC R14 ;  /* 0x000000000e007343 */ /* 0x022fea0003c00000 */
.L_x_13:
[----:B------:R-:W-:-:S13]  /*13e0*/  ISETP.NE.AND P0, PT, R98, 0x3, PT ;  /* 0x000000036200780c */ /* 0x000fda0003f05270 */
[----:B------:R-:W-:Y:S05]  /*13f0*/  @!P0 BRA `(.L_x_14) ;  /* 0x0000000000048947 */ /* 0x000fea0003800000 */
[----:B------:R-:W-:Y:S01]  /*1400*/  BPT.TRAP 0x1 ;  /* 0x000000040000795c */ /* 0x000fe20000300000 */
.L_x_14:
[----:B------:R-:W-:Y:S02]  /*1410*/  IMAD.U32 R3, RZ, RZ, UR41 ;  /* 0x00000029ff037e24 */ /* 0x000fe4000f8e00ff */
[----:B------:R-:W-:-:S03]  /*1420*/  IMAD.U32 R0, RZ, RZ, UR40 ;  /* 0x00000028ff007e24 */ /* 0x000fc6000f8e00ff */
[----:B------:R-:W-:Y:S02]  /*1430*/  LEA R3, R3, UR46, 0x3 ;  /* 0x0000002e03037c11 */ /* 0x000fe4000f8e18ff */
[----:B------:R-:W-:-:S04]  /*1440*/  SHF.L.U32 R0, R0, 0x1f, RZ ;  /* 0x0000001f00007819 */ /* 0x000fc800000006ff */
[----:B------:R0:W1:Y:S01]  /*1450*/  SYNCS.PHASECHK.TRANS64.TRYWAIT P1, [R3+URZ], R0 ;  /* 0x00000000030075a7 */ /* 0x000062000802017f */
[----:B------:R-:W-:Y:S05]  /*1460*/  @!P0 BRA `(.L_x_15) ;  /* 0x0000000000048947 */ /* 0x000fea0003800000 */
[----:B------:R-:W-:Y:S01]  /*1470*/  BPT.TRAP 0x1 ;  /* 0x000000040000795c */ /* 0x000fe20000300000 */
.L_x_15:
[----:B------:R-:W-:-:S05]  /*1480*/  IMAD.U32 R4, RZ, RZ, UR44 ;  /* 0x0000002cff047e24 */ /* 0x000fca000f8e00ff */
[----:B------:R-:W-:Y:S01]  /*1490*/  ISETP.GE.AND P2, PT, R4, 0x1, PT ;  /* 0x000000010400780c */ /* 0x000fe20003f46270 */
[----:B-1----:R-:W-:-:S12]  /*14a0*/  @P1 BRA `(.L_x_16) ;  /* 0x0000000000081947 */ /* 0x002fd80003800000 */
[----:B------:R-:W1:Y:S02]  /*14b0*/  SYNCS.PHASECHK.TRANS64.TRYWAIT P1, [R3+URZ], R0 ;  /* 0x00000000030075a7 */ /* 0x000e64000802017f */
[----:B-1----:R-:W-:Y:S05]  /*14c0*/  @!P1 BRA `(.L_x_17) ;  /* 0x0000006400989947 */ /* 0x002fea0003800000 */
.L_x_16:
[----:B------:R-:W-:Y:S05]  /*14d0*/  WARPSYNC.ALL ;  /* 0x0000000000007948 */ /* 0x000fea0003800000 */
[----:B------:R-:W-:Y:S01]  /*14e0*/  UIADD3 UR4, UR46, 0x14100, URZ ;  /* 0x000141002e047890 */ /* 0x000fe2000fffe03f */
[----:B------:R-:W-:Y:S01]  /*14f0*/  WARPGROUP.ARRIVE ;  /* 0x00000000000079c5 */ /* 0x000fe20000000000 */
[----:B------:R-:W-:Y:S02]  /*1500*/  ULEA UR5, UR41, UR45, 0xa ;  /* 0x0000002d29057291 */ /* 0x000fe4000f8e503f */
[----:B------:R-:W-:Y:S01]  /*1510*/  USHF.R.U32.HI UR4, URZ, 0x4, UR4 ;  /* 0x000000043f047899 */ /* 0x000fe20008011604 */
[----:B------:R-:W-:Y:S01]  /*1520*/  UMOV UR9, 0x40000040 ;  /* 0x4000004000097882 */ /* 0x000fe20000000000 */
[----:B------:R-:W-:-:S02]  /*1530*/  UMOV UR11, 0x40000040 ;  /* 0x40000040000b7882 */ /* 0x000fc40000000000 */
[----:B------:R-:W-:Y:S01]  /*1540*/  ULOP3.LUT UR4, UR4, 0x3fff, URZ, 0xc0, !UPT ;  /* 0x00003fff04047892 */ /* 0x000fe2000f8ec03f */
[----:B------:R-:W-:-:S03]  /*1550*/  UMOV UR8, UR5 ;  /* 0x0000000500087c82 */ /* 0x000fc60008000000 */
[----:B------:R-:W-:-:S04]  /*1560*/  ULOP3.LUT UR4, UR4, 0x10000, URZ, 0xfc, !UPT ;  /* 0x0001000004047892 */ /* 0x000fc8000f8efc3f */
[----:B------:R-:W-:-:S07]  /*1570*/  ULEA UR6, UR41, UR4, 0xa ;  /* 0x0000000429067291 */ /* 0x000fce000f8e503f */
[----:B------:R-:W-:Y:S02]  /*1580*/  UMOV UR10, UR6 ;  /* 0x00000006000a7c82 */ /* 0x000fe40008000000 */
[----:B------:R-:W-:Y:S01]  /*1590*/  HGMMA.64x128x8.F32.TF32 R24, gdesc[UR8], RZ, !UPT, gsb0 ;  /* 0x05e00000081879f0 */ /* 0x000fe2000c0028ff */
[----:B------:R-:W-:Y:S02]  /*15a0*/  UIADD3 UR8, UR5, 0x2, URZ ;  /* 0x0000000205087890 */ /* 0x000fe4000fffe03f */
[----:B------:R-:W-:Y:S01]  /*15b0*/  UIADD3 UR10, UR6, 0x2, URZ ;  /* 0x00000002060a7890 */ /* 0x000fe2000fffe03f */
[----:B------:R-:W-:Y:S01]  /*15c0*/  UMOV UR9, 0x40000040 ;  /* 0x4000004000097882 */ /* 0x000fe20000000000 */
[----:B------:R-:W-:Y:S01]  /*15d0*/  UMOV UR11, 0x40000040 ;  /* 0x40000040000b7882 */ /* 0x000fe20000000000 */
[----:B------:R-:W-:Y:S02]  /*15e0*/  WARPGROUP.DEPBAR.LE gsb0, 0x0 ;  /* 0x00008000000079c5 */ /* 0x000fe40000010000 */
[----:B------:R-:W-:-:S06]  /*15f0*/  WARPGROUP.ARRIVE ;  /* 0x00000000000079c5 */ /* 0x000fcc0000000000 */
[----:B------:R-:W-:Y:S01]  /*1600*/  HGMMA.64x128x8.F32.TF32 R24, gdesc[UR8], R24, gsb0 ;  /* 0x05e00000081879f0 */ /* 0x000fe20008002818 */
        /* <DEDUP_REMOVED lines=13> */
[----:B------:R-:W-:Y:S03]  /*16e0*/  HGMMA.64x128x8.F32.TF32 R24, gdesc[UR8], R24, gsb0 ;  /* 0x05e00000081879f0 */ /* 0x000fe60008002818 */
[----:B------:R-:W-:Y:S02]  /*16f0*/  WARPGROUP.DEPBAR.LE gsb0, 0x0 ;  /* 0x00008000000079c5 */ /* 0x000fe40000010000 */
[----:B------:R-:W-:Y:S05]  /*1700*/  @!P2 BRA `(.L_x_18) ;  /* 0x00000004001ca947 */ /* 0x000fea0003800000 */
[----:B------:R-:W-:Y:S01]  /*1710*/  UIADD3 UR5, UR41, 0x1, URZ ;  /* 0x0000000129057890 */ /* 0x000fe2000fffe03f */
[----:B01----:R-:W-:-:S03]  /*1720*/  IMAD.U32 R0, RZ, RZ, UR44 ;  /* 0x0000002cff007e24 */ /* 0x003fc6000f8e00ff */
[----:B------:R-:W-:-:S04]  /*1730*/  UISETP.NE.AND UP0, UPT, UR5, 0x5, UPT ;  /* 0x000000050500788c */ /* 0x000fc8000bf05270 */
[----:B------:R-:W-:Y:S02]  /*1740*/  USEL UR6, URZ, 0x1, UP0 ;  /* 0x000000013f067887 */ /* 0x000fe40008000000 */
[----:B------:R-:W-:Y:S02]  /*1750*/  USEL UR5, UR5, URZ, UP0 ;  /* 0x0000003f05057287 */ /* 0x000fe40008000000 */
[----:B------:R-:W-:-:S06]  /*1760*/  ULOP3.LUT UR6, UR40, UR6, URZ, 0x3c, !UPT ;  /* 0x0000000628067292 */ /* 0x000fcc000f8e3c3f */
[----:B------:R-:W-:Y:S01]  /*1770*/  IMAD.U32 R5, RZ, RZ, UR6 ;  /* 0x00000006ff057e24 */ /* 0x000fe2000f8e00ff */
[----:B------:R-:W-:-:S06]  /*1780*/  UMOV UR6, UR41 ;  /* 0x0000002900067c82 */ /* 0x000fcc0008000000 */
.L_x_25:
[----:B01----:R-:W-:Y:S05]  /*1790*/  @!P0 BRA `(.L_x_19) ;  /* 0x0000000000048947 */ /* 0x003fea0003800000 */
[----:B------:R-:W-:Y:S01]  /*17a0*/  BPT.TRAP 0x1 ;  /* 0x000000040000795c */ /* 0x000fe20000300000 */
.L_x_19:
[----:B------:R-:W0:Y:S01]  /*17b0*/  S2UR UR8, SR_CgaCtaId ;  /* 0x00000000000879c3 */ /* 0x000e220000008800 */
[----:B------:R-:W-:Y:S01]  /*17c0*/  UMOV UR7, 0x400 ;  /* 0x0000040000077882 */ /* 0x000fe20000000000 */
[----:B------:R-:W-:Y:S01]  /*17d0*/  SHF.L.U32 R3, R5, 0x1f, RZ ;  /* 0x0000001f05037819 */ /* 0x000fe200000006ff */
[----:B0-----:R-:W-:-:S04]  /*17e0*/  ULEA UR13, UR8, UR7, 0x18 ;  /* 0x00000007080d7291 */ /* 0x001fc8000f8ec03f */
[----:B------:R-:W-:-:S09]  /*17f0*/  ULEA UR7, UR5, UR13, 0x3 ;  /* 0x0000000d05077291 */ /* 0x000fd2000f8e183f */
[----:B------:R0:W1:Y:S01]  /*1800*/  SYNCS.PHASECHK.TRANS64.TRYWAIT P1, [UR7], R3 ;  /* 0x00000003ff0075a7 */ /* 0x0000620008020147 */
[----:B------:R-:W-:Y:S05]  /*1810*/  @!P0 BRA `(.L_x_20) ;  /* 0x0000000000048947 */ /* 0x000fea0003800000 */
[----:B------:R-:W-:Y:S01]  /*1820*/  BPT.TRAP 0x1 ;  /* 0x000000040000795c */ /* 0x000fe20000300000 */
.L_x_20:
[----:B-1----:R-:W-:Y:S05]  /*1830*/  @P1 BRA `(.L_x_21) ;  /* 0x0000000000081947 */ /* 0x002fea0003800000 */
[----:B------:R-:W1:Y:S02]  /*1840*/  SYNCS.PHASECHK.TRANS64.TRYWAIT P1, [UR7], R3 ;  /* 0x00000003ff0075a7 */ /* 0x000e640008020147 */
[----:B-1----:R-:W-:Y:S05]  /*1850*/  @!P1 BRA `(.L_x_22) ;  /* 0x0000006000c89947 */ /* 0x002fea0003800000 */
.L_x_21:
[----:B------:R-:W-:Y:S01]  /*1860*/  ULEA UR7, UR5, UR45, 0xa ;  /* 0x0000002d05077291 */ /* 0x000fe2000f8e503f */
[----:B------:R-:W-:Y:S01]  /*1870*/  WARPGROUP.ARRIVE ;  /* 0x00000000000079c5 */ /* 0x000fe20000000000 */
[----:B------:R-:W-:Y:S01]  /*1880*/  ULEA UR12, UR5, UR4, 0xa ;  /* 0x00000004050c7291 */ /* 0x000fe2000f8e503f */
[----:B------:R-:W-:Y:S01]  /*1890*/  UMOV UR9, 0x40000040 ;  /* 0x4000004000097882 */ /* 0x000fe20000000000 */
[----:B------:R-:W-:-:S03]  /*18a0*/  UMOV UR11, 0x40000040 ;  /* 0x40000040000b7882 */ /* 0x000fc60000000000 */
[----:B------:R-:W-:Y:S02]  /*18b0*/  UMOV UR8, UR7 ;  /* 0x0000000700087c82 */ /* 0x000fe40008000000 */
[----:B------:R-:W-:Y:S02]  /*18c0*/  UMOV UR10, UR12 ;  /* 0x0000000c000a7c82 */ /* 0x000fe40008000000 */
[----:B------:R-:W-:Y:S01]  /*18d0*/  HGMMA.64x128x8.F32.TF32 R24, gdesc[UR8], R24, gsb0 ;  /* 0x05e00000081879f0 */ /* 0x000fe20008002818 */
[----:B------:R-:W-:Y:S02]  /*18e0*/  UIADD3 UR8, UR7, 0x2, URZ ;  /* 0x0000000207087890 */ /* 0x000fe4000fffe03f */
[----:B------:R-:W-:Y:S01]  /*18f0*/  UIADD3 UR10, UR12, 0x2, URZ ;  /* 0x000000020c0a7890 */ /* 0x000fe2000fffe03f */
[----:B------:R-:W-:Y:S01]  /*1900*/  UMOV UR9, 0x40000040 ;  /* 0x4000004000097882 */ /* 0x000fe20000000000 */
[----:B------:R-:W-:Y:S01]  /*1910*/  UMOV UR11, 0x40000040 ;  /* 0x40000040000b7882 */ /* 0x000fe20000000000 */
[----:B------:R-:W-:-:S02]  /*1920*/  WARPGROUP.DEPBAR.LE gsb0, 0x0 ;  /* 0x00008000000079c5 */ /* 0x000fc40000010000 */
        /* <DEDUP_REMOVED lines=18> */
[----:B------:R-:W-:Y:S01]  /*1a50*/  BPT.TRAP 0x1 ;  /* 0x000000040000795c */ /* 0x000fe20000300000 */
.L_x_23:
[----:B------:R-:W-:Y:S01]  /*1a60*/  ULEA UR7, UR6, UR13, 0x3 ;  /* 0x0000000d06077291 */ /* 0x000fe2000f8e183f */
[----:B------:R-:W-:-:S03]  /*1a70*/  ISETP.GT.U32.AND P1, PT, R18, 0x1, PT ;  /* 0x000000011200780c */ /* 0x000fc60003f24070 */
[----:B------:R-:W-:-:S04]  /*1a80*/  UIADD3 UR7, UR7, 0x28, URZ ;  /* 0x0000002807077890 */ /* 0x000fc8000fffe03f */
[----:B------:R-:W-:-:S09]  /*1a90*/  UPRMT UR7, URZ, 0x654, UR7 ;  /* 0x000006543f077896 */ /* 0x000fd20008000007 */
[----:B------:R-:W-:Y:S01]  /*1aa0*/  SYNCS.ARRIVE.TRANS64.RED.A1T0 RZ, [UR7], RZ ;  /* 0x000000ffffff79a7 */ /* 0x000fe20008100407 */
[----:B------:R-:W-:Y:S05]  /*1ab0*/  @P1 BRA `(.L_x_24) ;  /* 0x0000000000041947 */ /* 0x000fea0003800000 */
[----:B------:R-:W-:Y:S01]  /*1ac0*/  BPT.TRAP 0x1 ;  /* 0x000000040000795c */ /* 0x000fe20000300000 */
.L_x_24:
[----:B------:R-:W-:Y:S01]  /*1ad0*/  UIADD3 UR5, UR5, 0x1, URZ ;  /* 0x0000000105057890 */ /* 0x000fe2000fffe03f */
[C---:B------:R-:W-:Y:S01]  /*1ae0*/  ISETP.GT.AND P1, PT, R0.reuse, 0x1, PT ;  /* 0x000000010000780c */ /* 0x040fe20003f24270 */
[----:B------:R-:W-:Y:S01]  /*1af0*/  UIADD3 UR6, UR6, 0x1, URZ ;  /* 0x0000000106067890 */ /* 0x000fe2000fffe03f */
[----:B------:R-:W-:Y:S01]  /*1b00*/  VIADD R0, R0, 0xffffffff ;  /* 0xffffffff00007836 */ /* 0x000fe20000000000 */
[----:B------:R-:W-:Y:S02]  /*1b10*/  UISETP.NE.AND UP0, UPT, UR5, 0x5, UPT ;  /* 0x000000050500788c */ /* 0x000fe4000bf05270 */
[----:B------:R-:W-:Y:S02]  /*1b20*/  UISETP.NE.AND UP1, UPT, UR6, 0x5, UPT ;  /* 0x000000050600788c */ /* 0x000fe4000bf25270 */
[----:B------:R-:W-:Y:S02]  /*1b30*/  USEL UR7, URZ, 0x1, UP0 ;  /* 0x000000013f077887 */ /* 0x000fe40008000000 */
[----:B------:R-:W-:-:S02]  /*1b40*/  USEL UR5, UR5, URZ, UP0 ;  /* 0x0000003f05057287 */ /* 0x000fc40008000000 */
[----:B------:R-:W-:Y:S02]  /*1b50*/  USEL UR6, UR6, URZ, UP1 ;  /* 0x0000003f06067287 */ /* 0x000fe40008800000 */
[----:B------:R-:W-:Y:S01]  /*1b60*/  LOP3.LUT R5, R5, UR7, RZ, 0x3c, !PT ;  /* 0x0000000705057c12 */ /* 0x000fe2000f8e3cff */
[----:B------:R-:W-:Y:S09]  /*1b70*/  @P1 BRA `(.L_x_25) ;  /* 0xfffffffc00041947 */ /* 0x000ff2000383ffff */
.L_x_18:
[----:B01----:R-:W0:Y:S02]  /*1b80*/  LDC R0, c[0x0][0x28c] ;  /* 0x0000a300ff007b82 */ /* 0x003e240000000800 */
[----:B0-----:R-:W-:-:S13]  /*1b90*/  ISETP.GE.AND P1, PT, R0, 0x1, PT ;  /* 0x000000010000780c */ /* 0x001fda0003f26270 */
[----:B------:R-:W-:Y:S05]  /*1ba0*/  @!P1 BRA `(.L_x_26) ;  /* 0x0000000000409947 */ /* 0x000fea0003800000 */
[----:B------:R-:W-:Y:S05]  /*1bb0*/  @!P0 BRA `(.L_x_27) ;  /* 0x0000000000048947 */ /* 0x000fea0003800000 */
[----:B------:R-:W-:Y:S01]  /*1bc0*/  BPT.TRAP 0x1 ;  /* 0x000000040000795c */ /* 0x000fe20000300000 */
.L_x_27:
[----:B------:R-:W0:Y:S01]  /*1bd0*/  S2UR UR7, SR_CgaCtaId ;  /* 0x00000000000779c3 */ /* 0x000e220000008800 */
[----:B------:R-:W-:Y:S01]  /*1be0*/  UIADD3 UR6, UR44, UR41, URZ ;  /* 0x000000292c067290 */ /* 0x000fe2000fffe03f */
[----:B------:R-:W-:-:S03]  /*1bf0*/  ISETP.GT.U32.AND P0, PT, R18, 0x1, PT ;  /* 0x000000011200780c */ /* 0x000fc60003f04070 */
[----:B------:R-:W-:-:S04]  /*1c00*/  UIMAD.WIDE.U32 UR4, UR6, -0x33333333, URZ ;  /* 0xcccccccd060478a5 */ /* 0x000fc8000f8e003f */
[----:B------:R-:W-:-:S03]  /*1c10*/  USHF.R.U32.HI UR4, URZ, 0x2, UR5 ;  /* 0x000000023f047899 */ /* 0x000fc60008011605 */
[----:B------:R-:W-:Y:S01]  /*1c20*/  UMOV UR5, 0x400 ;  /* 0x0000040000057882 */ /* 0x000fe20000000000 */
[----:B------:R-:W-:Y:S02]  /*1c30*/  UIMAD UR6, UR4, -0x5, UR6 ;  /* 0xfffffffb040678a4 */ /* 0x000fe4000f8e0206 */
[----:B0-----:R-:W-:-:S04]  /*1c40*/  ULEA UR5, UR7, UR5, 0x18 ;  /* 0x0000000507057291 */ /* 0x001fc8000f8ec03f */
[----:B------:R-:W-:-:S04]  /*1c50*/  ULEA UR6, UR6, UR5, 0x3 ;  /* 0x0000000506067291 */ /* 0x000fc8000f8e183f */
[----:B------:R-:W-:-:S04]  /*1c60*/  UIADD3 UR6, UR6, 0x28, URZ ;  /* 0x0000002806067890 */ /* 0x000fc8000fffe03f */
[----:B------:R-:W-:-:S09]  /*1c70*/  UPRMT UR6, URZ, 0x654, UR6 ;  /* 0x000006543f067896 */ /* 0x000fd20008000006 */
[----:B------:R-:W-:Y:S01]  /*1c80*/  SYNCS.ARRIVE.TRANS64.RED.A1T0 RZ, [UR6], RZ ;  /* 0x000000ffffff79a7 */ /* 0x000fe20008100406 */
[----:B------:R-:W-:Y:S05]  /*1c90*/  @P0 BRA `(.L_x_26) ;  /* 0x0000000000040947 */ /* 0x000fea0003800000 */
[----:B------:R-:W-:Y:S01]  /*1ca0*/  BPT.TRAP 0x1 ;  /* 0x000000040000795c */ /* 0x000fe20000300000 */
.L_x_26:
[----:B------:R-:W-:Y:S01]  /*1cb0*/  IMAD.SHL.U32 R6, R100, 0x80, RZ ;  /* 0x0000008064067824 */ /* 0x000fe200078e00ff */
[----:B------:R-:W-:Y:S01]  /*1cc0*/  UIADD3 UR41, UR43, UR41, URZ ;  /* 0x000000292b297290 */ /* 0x000fe2000fffe03f */
[----:B------:R-:W-:Y:S01]  /*1cd0*/  SHF.R.S32.HI R11, RZ, 0x1f, R99 ;  /* 0x0000001fff0b7819 */ /* 0x000fe20000011463 */
[----:B------:R-:W-:Y:S01]  /*1ce0*/  UISETP.GE.U32.AND UP1, UPT, UR43, 0x5, UPT ;  /* 0x000000052b00788c */ /* 0x000fe2000bf26070 */
[----:B------:R-:W-:Y:S01]  /*1cf0*/  IMAD.SHL.U32 R10, R101, 0x80, RZ ;  /* 0x00000080650a7824 */ /* 0x000fe200078e00ff */
[----:B------:R-:W-:Y:S01]  /*1d00*/  ULDC UR7, c[0x0][0x288] ;  /* 0x0000a20000077ab9 */ /* 0x000fe20000000800 */
[C---:B------:R-:W-:Y:S01]  /*1d10*/  LOP3.LUT R8, R6.reuse, 0x6, R93, 0xf8, !PT ;  /* 0x0000000606087812 */ /* 0x040fe200078ef85d */
[----:B------:R-:W-:Y:S01]  /*1d20*/  UISETP.GT.U32.AND UP0, UPT, UR41, 0x4, UPT ;  /* 0x000000042900788c */ /* 0x000fe2000bf04070 */
[----:B------:R-:W-:Y:S01]  /*1d30*/  ISETP.GE.AND P0, PT, R6, UR7, PT ;  /* 0x0000000706007c0c */ /* 0x000fe2000bf06270 */
[----:B------:R-:W-:Y:S01]  /*1d40*/  ULDC.64 UR4, c[0x0][0x5d0] ;  /* 0x0001740000047ab9 */ /* 0x000fe20000000a00 */
[--C-:B------:R-:W-:Y:S01]  /*1d50*/  SHF.R.S32.HI R9, RZ, 0x1f, R8.reuse ;  /* 0x0000001fff097819 */ /* 0x100fe20000011408 */
[----:B------:R-:W-:Y:S01]  /*1d60*/  ULDC UR10, c[0x0][0x284] ;  /* 0x0000a100000a7ab9 */ /* 0x000fe20000000800 */
[----:B------:R-:W-:Y:S01]  /*1d70*/  IMAD R0, R11, UR4, RZ ;  /* 0x000000040b007c24 */ /* 0x000fe2000f8e02ff */
[----:B------:R-:W-:Y:S01]  /*1d80*/  UISETP.LT.U32.AND UP0, UPT, UR43, 0x5, UP0 ;  /* 0x000000052b00788c */ /* 0x000fe20008701070 */
[----:B------:R-:W-:Y:S01]  /*1d90*/  ISETP.GE.OR P0, PT, R10, UR10, P0 ;  /* 0x0000000a0a007c0c */ /* 0x000fe20008706670 */
[----:B------:R-:W-:Y:S01]  /*1da0*/  IMAD.WIDE.U32 R4, R99, UR4, R8 ;  /* 0x0000000463047c25 */ /* 0x000fe2000f8e0008 */
[----:B------:R-:W-:Y:S01]  /*1db0*/  ULDC.64 UR8, c[0x0][0x5c8] ;  /* 0x0001720000087ab9 */ /* 0x000fe20000000a00 */
[----:B------:R-:W-:-:S02]  /*1dc0*/  USEL UR6, URZ, 0x1, !UP0 ;  /* 0x000000013f067887 */ /* 0x000fc4000c000000 */
[----:B------:R-:W-:Y:S01]  /*1dd0*/  IMAD R3, R99, UR5, R0 ;  /* 0x0000000563037c24 */ /* 0x000fe2000f8e0200 */
[----:B------:R-:W-:Y:S01]  /*1de0*/  @UP1 UIMAD.WIDE.U32 UR4, UR41, -0x33333333, URZ ;  /* 0xcccccccd290418a5 */ /* 0x000fe2000f8e003f */
[----:B------:R-:W-:Y:S01]  /*1df0*/  IMAD.WIDE R100, R101, 0x80, R22 ;  /* 0x0000008065647825 */ /* 0x000fe200078e0216 */
[----:B------:R-:W-:Y:S02]  /*1e00*/  ULOP3.LUT UR40, UR40, UR6, URZ, 0x3c, !UPT ;  /* 0x0000000628287292 */ /* 0x000fe4000f8e3c3f */
[----:B------:R-:W-:Y:S01]  /*1e10*/  @UP1 USHF.R.U32.HI UR4, URZ, 0x2, UR5 ;  /* 0x000000023f041899 */ /* 0x000fe20008011605 */
[----:B------:R-:W-:Y:S02]  /*1e20*/  IMAD.IADD R5, R5, 0x1, R3 ;  /* 0x0000000105057824 */ /* 0x000fe400078e0203 */
[----:B------:R-:W-:Y:S01]  /*1e30*/  IMAD R3, R101, UR8, RZ ;  /* 0x0000000865037c24 */ /* 0x000fe2000f8e02ff */
[----:B------:R-:W-:Y:S01]  /*1e40*/  @UP1 ULOP3.LUT UR40, UR40, 0x1, UR4, 0x78, !UPT ;  /* 0x0000000128281892 */ /* 0x000fe2000f8e7804 */
[----:B------:R-:W-:-:S04]  /*1e50*/  IMAD.WIDE.U32 R102, R100, UR8, R4 ;  /* 0x0000000864667c25 */ /* 0x000fc8000f8e0004 */
[----:B------:R-:W-:Y:S02]  /*1e60*/  IMAD R7, R100, UR9, R3 ;  /* 0x0000000964077c24 */ /* 0x000fe4000f8e0203 */
[----:B------:R-:W-:Y:S01]  /*1e70*/  IMAD.MOV.U32 R0, RZ, RZ, -0x1 ;  /* 0xffffffffff007424 */ /* 0x000fe200078e00ff */
[----:B------:R-:W-:Y:S06]  /*1e80*/  @P0 BRA `(.L_x_28) ;  /* 0x0000004000100947 */ /* 0x000fec0003800000 */
[----:B-----5:R-:W-:Y:S01]  /*1e90*/  FSETP.NEU.AND P1, PT, R88, RZ, PT ;  /* 0x000000ff5800720b */ /* 0x020fe20003f2d000 */
[----:B------:R-:W-:Y:S01]  /*1ea0*/  IMAD.IADD R4, R89, 0x1, -R6 ;  /* 0x0000000159047824 */ /* 0x000fe200078e0a06 */
[----:B------:R-:W-:Y:S01]  /*1eb0*/  BSSY B0, `(.L_x_28) ;  /* 0x0000401000007945 */ /* 0x000fe20003800000 */
[----:B------:R-:W-:Y:S02]  /*1ec0*/  IMAD.IADD R3, R97, 0x1, -R10 ;  /* 0x0000000161037824 */ /* 0x000fe400078e0a0a */
[----:B------:R-:W-:Y:S01]  /*1ed0*/  IMAD.IADD R113, R103, 0x1, R7 ;  /* 0x0000000167717824 */ /* 0x000fe200078e0207 */
[----:B------:R-:W-:-:S04]  /*1ee0*/  ISETP.GT.AND P0, PT, R4, RZ, PT ;  /* 0x000000ff0400720c */ /* 0x000fc80003f04270 */
[----:B------:R-:W-:-:S03]  /*1ef0*/  ISETP.GT.AND P2, PT, R3, RZ, P0 ;  /* 0x000000ff0300720c */ /* 0x000fc60000744270 */
[----:B------:R-:W-:Y:S10]  /*1f00*/  @!P1 BRA `(.L_x_29) ;  /* 0x0000002c001c9947 */ /* 0x000ff40003800000 */
[----:B------:R-:W0:Y:S01]  /*1f10*/  LDC.64 R106, c[0x0][0x5b8] ;  /* 0x00016e00ff6a7b82 */ /* 0x000e220000000a00 */
[----:B------:R-:W-:-:S07]  /*1f20*/  ULDC.64 UR4, c[0x0][0x5c0] ;  /* 0x0001700000047ab9 */ /* 0x000fce0000000a00 */
[----:B------:R-:W1:Y:S08]  /*1f30*/  LDC.64 R108, c[0x0][0x5b0] ;  /* 0x00016c00ff6c7b82 */ /* 0x000e700000000a00 */
[----:B------:R-:W2:Y:S01]  /*1f40*/  LDC.64 R110, c[0x0][0x5a8] ;  /* 0x00016a00ff6e7b82 */ /* 0x000ea20000000a00 */
[-C--:B0-----:R-:W-:Y:S02]  /*1f50*/  IMAD R6, R11, R106.reuse, RZ ;  /* 0x0000006a0b067224 */ /* 0x081fe400078e02ff */
[----:B------:R-:W-:-:S04]  /*1f60*/  IMAD.WIDE.U32 R104, R99, R106, R8 ;  /* 0x0000006a63687225 */ /* 0x000fc800078e0008 */
[----:B------:R-:W-:Y:S02]  /*1f70*/  IMAD R103, R99, R107, R6 ;  /* 0x0000006b63677224 */ /* 0x000fe400078e0206 */
[-C--:B-1----:R-:W-:Y:S02]  /*1f80*/  IMAD R5, R101, R108.reuse, RZ ;  /* 0x0000006c65057224 */ /* 0x082fe400078e02ff */
[----:B------:R-:W-:Y:S02]  /*1f90*/  IMAD.IADD R13, R105, 0x1, R103 ;  /* 0x00000001690d7824 */ /* 0x000fe400078e0267 */
[----:B------:R-:W-:Y:S02]  /*1fa0*/  IMAD.MOV.U32 R12, RZ, RZ, R104 ;  /* 0x000000ffff0c7224 */ /* 0x000fe400078e0068 */
[C---:B------:R-:W-:Y:S02]  /*1fb0*/  IMAD R101, R100.reuse, R109, R5 ;  /* 0x0000006d64657224 */ /* 0x040fe400078e0205 */
[----:B------:R-:W-:-:S04]  /*1fc0*/  IMAD.WIDE.U32 R6, R100, R108, R12 ;  /* 0x0000006c64067225 */ /* 0x000fc800078e000c */
[----:B------:R-:W-:Y:S01]  /*1fd0*/  IMAD.IADD R5, R7, 0x1, R101 ;  /* 0x0000000107057824 */ /* 0x000fe200078e0265 */
[----:B--2---:R-:W-:-:S04]  /*1fe0*/  LEA R14, P1, R6, R110, 0x2 ;  /* 0x0000006e060e7211 */ /* 0x004fc800078210ff */
[----:B------:R-:W-:-:S05]  /*1ff0*/  LEA.HI.X R15, R6, R111, R5, 0x2, P1 ;  /* 0x0000006f060f7211 */ /* 0x000fca00008f1405 */
[----:B------:R0:W2:Y:S01]  /*2000*/  @P2 LDG.E.LTC128B R5, desc[UR38][R14.64] ;  /* 0x000000260e052981 */ /* 0x0000a2000c1e1920 */
[----:B------:R-:W-:Y:S01]  /*2010*/  LEA R10, P3, R102, UR4, 0x2 ;  /* 0x00000004660a7c11 */ /* 0x000fe2000f8610ff */
[----:B------:R-:W-:Y:S01]  /*2020*/  IMAD.WIDE.U32 R6, R100, R108, R8 ;  /* 0x0000006c64067225 */ /* 0x000fe200078e0008 */
[----:B------:R-:W-:Y:S01]  /*2030*/  ISETP.GT.AND P1, PT, R4, 0x1, PT ;  /* 0x000000010400780c */ /* 0x000fe20003f24270 */
[----:B------:R-:W-:Y:S02]  /*2040*/  BSSY B1, `(.L_x_30) ;  /* 0x0000012000017945 */ /* 0x000fe40003800000 */
[----:B------:R-:W-:Y:S02]  /*2050*/  IMAD.IADD R7, R101, 0x1, R7 ;  /* 0x0000000165077824 */ /* 0x000fe400078e0207 */
[----:B------:R-:W-:Y:S01]  /*2060*/  IMAD.WIDE.U32 R20, R99, R106, R6 ;  /* 0x0000006a63147225 */ /* 0x000fe200078e0006 */
[----:B0-----:R-:W-:-:S03]  /*2070*/  SHF.L.U64.HI R15, R108, 0x3, R109 ;  /* 0x000000036c0f7819 */ /* 0x001fc6000001026d */
[----:B------:R-:W-:Y:S01]  /*2080*/  IMAD.IADD R7, R103, 0x1, R21 ;  /* 0x0000000167077824 */ /* 0x000fe200078e0215 */
[----:B------:R-:W-:Y:S01]  /*2090*/  LEA R6, P4, R20, R110, 0x2 ;  /* 0x0000006e14067211 */ /* 0x000fe200078810ff */
[----:B------:R-:W-:-:S03]  /*20a0*/  IMAD.SHL.U32 R14, R108, 0x8, RZ ;  /* 0x000000086c0e7824 */ /* 0x000fc600078e00ff */
[----:B------:R-:W-:Y:S01]  /*20b0*/  LEA.HI.X R7, R20, R111, R7, 0x2, P4 ;  /* 0x0000006f14077211 */ /* 0x000fe200020f1407 */
[----:B------:R-:W-:Y:S01]  /*20c0*/  IMAD.WIDE.U32 R20, R100, R108, R14 ;  /* 0x0000006c64147225 */ /* 0x000fe200078e000e */
[----:B--2---:R-:W-:-:S05]  /*20d0*/  LOP3.LUT R11, R5, 0xffffe000, RZ, 0xc0, !PT ;  /* 0xffffe000050b7812 */ /* 0x004fca00078ec0ff */
[----:B------:R-:W-:-:S04]  /*20e0*/  FMUL R11, R11, R88 ;  /* 0x000000580b0b7220 */ /* 0x000fc80000400000 */
[----:B------:R-:W-:Y:S01]  /*20f0*/  FFMA R107, R24, R19, R11 ;  /* 0x00000013186b7223 */ /* 0x000fe2000000000b */
[----:B------:R-:W-:Y:S02]  /*2100*/  LEA.HI.X R11, R102, UR5, R113, 0x2, P3 ;  /* 0x00000005660b7c11 */ /* 0x000fe400098f1471 */
[----:B------:R-:W-:Y:S02]  /*2110*/  ISETP.GT.AND P3, PT, R3, RZ, P1 ;  /* 0x000000ff0300720c */ /* 0x000fe40000f64270 */
[----:B------:R-:W-:-:S05]  /*2120*/  F2FP.TF32.F32.PACK_B R107, R107 ;  /* 0x0000006bff6b723e */ /* 0x000fca00024050ff */
[----:B------:R0:W-:Y:S06]  /*2130*/  @P2 STG.E desc[UR38][R10.64], R107 ;  /* 0x0000006b0a002986 */ /* 0x0001ec000c101926 */
[----:B------:R-:W-:Y:S05]  /*2140*/  @!P3 BRA `(.L_x_31) ;  /* 0x000000000004b947 */ /* 0x000fea0003800000 */
[----:B------:R1:W5:Y:S02]  /*2150*/  LDG.E.LTC128B R5, desc[UR38][R6.64+0x4] ;  /* 0x0000042606057981 */ /* 0x000364000c1e1920 */
.L_x_31:
[----:B------:R-:W-:Y:S05]  /*2160*/  BSYNC B1 ;  /* 0x0000000000017941 */ /* 0x000fea0003800000 */
.L_x_30:
[----:B-----5:R-:W-:Y:S01]  /*2170*/  LOP3.LUT R15, R5, 0xffffe000, RZ, 0xc0, !PT ;  /* 0xffffe000050f7812 */ /* 0x020fe200078ec0ff */
[----:B------:R-:W-:Y:S01]  /*2180*/  IMAD.IADD R101, R101, 0x1, R21 ;  /* 0x0000000165657824 */ /* 0x000fe200078e0215 */
[----:B------:R-:W-:Y:S01]  /*2190*/  IADD3 R104, P2, R104, R20, RZ ;  /* 0x0000001468687210 */ /* 0x000fe20007f5e0ff */
[----:B------:R-:W-:Y:S01]  /*21a0*/  IMAD.MOV.U32 R24, RZ, RZ, R5 ;  /* 0x000000ffff187224 */ /* 0x000fe200078e0005 */
[----:B------:R-:W-:Y:S01]  /*21b0*/  ISETP.GT.AND P0, PT, R3, 0x8, P0 ;  /* 0x000000080300780c */ /* 0x000fe20000704270 */
[----:B------:R-:W-:Y:S02]  /*21c0*/  FMUL R12, R15, R88 ;  /* 0x000000580f0c7220 */ /* 0x000fe40000400000 */
[----:B------:R-:W-:Y:S01]  /*21d0*/  IMAD.X R13, R101, 0x1, R13, P2 ;  /* 0x00000001650d7824 */ /* 0x000fe200010e060d */
[----:B------:R-:W-:Y:S01]  /*21e0*/  LEA R14, P2, R104, R110, 0x2 ;  /* 0x0000006e680e7211 */ /* 0x000fe200078410ff */
[----:B------:R-:W-:-:S03]  /*21f0*/  FFMA R25, R25, R19, R12 ;  /* 0x0000001319197223 */ /* 0x000fc6000000000c */
[----:B------:R-:W-:Y:S02]  /*2200*/  LEA.HI.X R15, R104, R111, R13, 0x2, P2 ;  /* 0x0000006f680f7211 */ /* 0x000fe400010f140d */
[----:B------:R-:W-:-:S05]  /*2210*/  F2FP.TF32.F32.PACK_B R25, R25 ;  /* 0x00000019ff19723e */ /* 0x000fca00024050ff */
[----:B------:R2:W-:Y:S04]  /*2220*/  @P3 STG.E desc[UR38][R10.64+0x4], R25 ;  /* 0x000004190a003986 */ /* 0x0005e8000c101926 */
[----:B------:R-:W3:Y:S01]  /*2230*/  @P0 LDG.E.LTC128B R24, desc[UR38][R14.64] ;  /* 0x000000260e180981 */ /* 0x000ee2000c1e1920 */
[----:B------:R-:W-:Y:S01]  /*2240*/  IADD3 R20, P2, R8, R20, RZ ;  /* 0x0000001408147210 */ /* 0x000fe20007f5e0ff */
[----:B------:R-:W-:Y:S01]  /*2250*/  BSSY B1, `(.L_x_32) ;  /* 0x0000011000017945 */ /* 0x000fe20003800000 */
[----:B------:R-:W-:-:S03]  /*2260*/  ISETP.GT.AND P1, PT, R3, 0x8, P1 ;  /* 0x000000080300780c */ /* 0x000fc60000f24270 */
[----:B------:R-:W-:Y:S01]  /*2270*/  IMAD.X R21, R9, 0x1, R101, P2 ;  /* 0x0000000109157824 */ /* 0x000fe200010e0665 */
[C---:B------:R-:W-:Y:S02]  /*2280*/  SHF.L.U64.HI R9, R92.reuse, 0x2, R91 ;  /* 0x000000025c097819 */ /* 0x040fe4000001025b */
[----:B------:R-:W-:Y:S01]  /*2290*/  LEA R12, P2, R92, R10, 0x2 ;  /* 0x0000000a5c0c7211 */ /* 0x000fe200078410ff */
[----:B------:R-:W-:-:S04]  /*22a0*/  IMAD.WIDE.U32 R20, R99, R106, R20 ;  /* 0x0000006a63147225 */ /* 0x000fc800078e0014 */
[----:B------:R-:W-:Y:S01]  /*22b0*/  IMAD.X R13, R9, 0x1, R11, P2 ;  /* 0x00000001090d7824 */ /* 0x000fe200010e060b */
[----:B------:R-:W-:Y:S02]  /*22c0*/  LEA R8, P3, R20, R110, 0x2 ;  /* 0x0000006e14087211 */ /* 0x000fe400078610ff */
[----:B---3--:R-:W-:-:S05]  /*22d0*/  LOP3.LUT R5, R24, 0xffffe000, RZ, 0xc0, !PT ;  /* 0xffffe00018057812 */ /* 0x008fca00078ec0ff */
[----:B------:R-:W-:-:S04]  /*22e0*/  FMUL R5, R5, R88 ;  /* 0x0000005805057220 */ /* 0x000fc80000400000 */
[----:B------:R-:W-:Y:S01]  /*22f0*/  FFMA R99, R26, R19, R5 ;  /* 0x000000131a637223 */ /* 0x000fe20000000005 */
[----:B------:R-:W-:-:S04]  /*2300*/  IMAD.IADD R5, R103, 0x1, R21 ;  /* 0x0000000167057824 */ /* 0x000fc800078e0215 */
[----:B------:R-:W-:Y:S02]  /*2310*/  F2FP.TF32.F32.PACK_B R99, R99 ;  /* 0x00000063ff63723e */ /* 0x000fe400024050ff */
[----:B------:R-:W-:-:S03]  /*2320*/  LEA.HI.X R9, R20, R111, R5, 0x2, P3 ;  /* 0x0000006f14097211 */ /* 0x000fc600018f1405 */
[----:B------:R2:W-:Y:S01]  /*2330*/  @P0 STG.E desc[UR38][R12.64], R99 ;  /* 0x000000630c000986 */ /* 0x0005e2000c101926 */
[----:B------:R-:W-:Y:S05]  /*2340*/  @!P1 BRA `(.L_x_33) ;  /* 0x0000000000049947 */ /* 0x000fea0003800000 */
[----:B------:R3:W5:Y:S02]  /*2350*/  LDG.E.LTC128B R24, desc[UR38][R8.64+0x4] ;  /* 0x0000042608187981 */ /* 0x000764000c1e1920 */
.L_x_33:
[----:B------:R-:W-:Y:S05]  /*2360*/  BSYNC B1 ;  /* 0x0000000000017941 */ /* 0x000fea0003800000 */
.L_x_32:
[----:B-----5:R-:W-:Y:S01]  /*2370*/  LOP3.LUT R5, R24, 0xffffe000, RZ, 0xc0, !PT ;  /* 0xffffe00018057812 */ /* 0x020fe200078ec0ff */
[----:B------:R-:W-:Y:S01]  /*2380*/  BSSY B1, `(.L_x_34) ;  /* 0x0000009000017945 */ /* 0x000fe20003800000 */
[----:B------:R-:W-:-:S03]  /*2390*/  ISETP.GT.AND P0, PT, R4, 0x8, PT ;  /* 0x000000080400780c */ /* 0x000fc60003f04270 */
[----:B------:R-:W-:Y:S01]  /*23a0*/  FMUL R14, R5, R88 ;  /* 0x00000058050e7220 */ /* 0x000fe20000400000 */
[----:B------:R-:W-:-:S03]  /*23b0*/  ISETP.GT.AND P2, PT, R3, RZ, P0 ;  /* 0x000000ff0300720c */ /* 0x000fc60000744270 */
[----:B------:R-:W-:-:S05]  /*23c0*/  FFMA R27, R27, R19, R14 ;  /* 0x000000131b1b7223 */ /* 0x000fca000000000e */
[----:B------:R-:W-:-:S05]  /*23d0*/  F2FP.TF32.F32.PACK_B R27, R27 ;  /* 0x0000001bff1b723e */ /* 0x000fca00024050ff */
[----:B------:R4:W-:Y:S01]  /*23e0*/  @P1 STG.E desc[UR38][R12.64+0x4], R27 ;  /* 0x0000041b0c001986 */ /* 0x0009e2000c101926 */
[----:B------:R-:W-:Y:S05]  /*23f0*/  @!P2 BRA `(.L_x_35) ;  /* 0x000000000004a947 */ /* 0x000fea0003800000 */
[----:B------:R0:W5:Y:S02]  /*2400*/  LDG.E.LTC128B R24, desc[UR38][R6.64+0x20] ;  /* 0x0000202606187981 */ /* 0x000164000c1e1920 */
.L_x_35:
[----:B------:R-:W-:Y:S05]  /*2410*/  BSYNC B1 ;  /* 0x0000000000017941 */ /* 0x000fea0003800000 */
.L_x_34:
        /* <DEDUP_REMOVED lines=10> */
.L_x_37:
[----:B------:R-:W-:Y:S05]  /*24c0*/  BSYNC B1 ;  /* 0x0000000000017941 */ /* 0x000fea0003800000 */
.L_x_36:
[----:B0----5:R-:W-:Y:S01]  /*24d0*/  LOP3.LUT R5, R24, 0xffffe000, RZ, 0xc0, !PT ;  /* 0xffffe00018057812 */ /* 0x021fe200078ec0ff */
[----:B------:R-:W-:Y:S01]  /*24e0*/  BSSY B1, `(.L_x_38) ;  /* 0x0000008000017945 */ /* 0x000fe20003800000 */
[----:B------:R-:W-:-:S03]  /*24f0*/  ISETP.GT.AND P0, PT, R3, 0x8, P0 ;  /* 0x000000080300780c */ /* 0x000fc60000704270 */
[----:B------:R-:W-:-:S04]  /*2500*/  FMUL R14, R5, R88 ;  /* 0x00000058050e7220 */ /* 0x000fc80000400000 */
[----:B------:R-:W-:-:S05]  /*2510*/  FFMA R29, R29, R19, R14 ;  /* 0x000000131d1d7223 */ /* 0x000fca000000000e */
[----:B------:R-:W-:-:S05]  /*2520*/  F2FP.TF32.F32.PACK_B R29, R29 ;  /* 0x0000001dff1d723e */ /* 0x000fca00024050ff */
[----:B------:R0:W-:Y:S01]  /*2530*/  @P3 STG.E desc[UR38][R10.64+0x24], R29 ;  /* 0x0000241d0a003986 */ /* 0x0001e2000c101926 */
[----:B------:R-:W-:Y:S05]  /*2540*/  @!P0 BRA `(.L_x_39) ;  /* 0x0000000000048947 */ /* 0x000fea0003800000 */
[----:B------:R0:W5:Y:S02]  /*2550*/  LDG.E.LTC128B R24, desc[UR38][R8.64+0x20] ;  /* 0x0000202608187981 */ /* 0x000164000c1e1920 */
.L_x_39:
[----:B------:R-:W-:Y:S05]  /*2560*/  BSYNC B1 ;  /* 0x0000000000017941 */ /* 0x000fea0003800000 */
.L_x_38:
[----:B-----5:R-:W-:Y:S01]  /*2570*/  LOP3.LUT R5, R24, 0xffffe000, RZ, 0xc0, !PT ;  /* 0xffffe00018057812 */ /* 0x020fe200078ec0ff */
        /* <DEDUP_REMOVED lines=8> */
.L_x_41:
[----:B------:R-:W-:Y:S05]  /*2600*/  BSYNC B1 ;  /* 0x0000000000017941 */ /* 0x000fea0003800000 */
.L_x_40:
[----:B0----5:R-:W-:Y:S01]  /*2610*/  LOP3.LUT R5, R24, 0xffffe000, RZ, 0xc0, !PT ;  /* 0xffffe00018057812 */ /* 0x021fe200078ec0ff */
        /* <DEDUP_REMOVED lines=9> */
.L_x_43:
[----:B------:R-:W-:Y:S05]  /*26b0*/  BSYNC B1 ;  /* 0x0000000000017941 */ /* 0x000fea0003800000 */
.L_x_42:
        /* <DEDUP_REMOVED lines=10> */
.L_x_45:
[----:B------:R-:W-:Y:S05]  /*2760*/  BSYNC B1 ;  /* 0x0000000000017941 */ /* 0x000fea0003800000 */
.L_x_44:
        /* <DEDUP_REMOVED lines=9> */
.L_x_47:
[----:B------:R-:W-:Y:S05]  /*2800*/  BSYNC B1 ;  /* 0x0000000000017941 */ /* 0x000fea0003800000 */
.L_x_46:
        /* <DEDUP_REMOVED lines=9> */
.L_x_49:
[----:B------:R-:W-:Y:S05]  /*28a0*/  BSYNC B1 ;  /* 0x0000000000017941 */ /* 0x000fea0003800000 */
.L_x_48:
        /* <DEDUP_REMOVED lines=10> */
.L_x_51:
[----:B------:R-:W-:Y:S05]  /*2950*/  BSYNC B1 ;  /* 0x0000000000017941 */ /* 0x000fea0003800000 */
.L_x_50:
        /* <DEDUP_REMOVED lines=10> */
.L_x_53:
[----:B------:R-:W-:Y:S05]  /*2a00*/  BSYNC B1 ;  /* 0x0000000000017941 */ /* 0x000fea0003800000 */
.L_x_52:
        /* <DEDUP_REMOVED lines=9> */
.L_x_55:
[----:B------:R-:W-:Y:S05]  /*2aa0*/  BSYNC B1 ;  /* 0x0000000000017941 */ /* 0x000fea0003800000 */
.L_x_54:
        /* <DEDUP_REMOVED lines=9> */
.L_x_57:
[----:B------:R-:W-:Y:S05]  /*2b40*/  BSYNC B1 ;  /* 0x0000000000017941 */ /* 0x000fea0003800000 */
.L_x_56:
        /* <DEDUP_REMOVED lines=10> */
.L_x_59:
[----:B------:R-:W-:Y:S05]  /*2bf0*/  BSYNC B1 ;  /* 0x0000000000017941 */ /* 0x000fea0003800000 */
.L_x_58:
        /* <DEDUP_REMOVED lines=10> */
.L_x_61:
[----:B------:R-:W-:Y:S05]  /*2ca0*/  BSYNC B1 ;  /* 0x0000000000017941 */ /* 0x000fea0003800000 */
.L_x_60:
        /* <DEDUP_REMOVED lines=9> */
.L_x_63:
[----:B------:R-:W-:Y:S05]  /*2d40*/  BSYNC B1 ;  /* 0x0000000000017941 */ /* 0x000fea0003800000 */
.L_x_62:
        /* <DEDUP_REMOVED lines=9> */
.L_x_65:
[----:B------:R-:W-:Y:S05]  /*2de0*/  BSYNC B1 ;  /* 0x0000000000017941 */ /* 0x000fea0003800000 */
.L_x_64:
        /* <DEDUP_REMOVED lines=10> */
.L_x_67:
[----:B------:R-:W-:Y:S05]  /*2e90*/  BSYNC B1 ;  /* 0x0000000000017941 */ /* 0x000fea0003800000 */
.L_x_66:
        /* <DEDUP_REMOVED lines=10> */
.L_x_69:
[----:B------:R-:W-:Y:S05]  /*2f40*/  BSYNC B1 ;  /* 0x0000000000017941 */ /* 0x000fea0003800000 */
.L_x_68:
        /* <DEDUP_REMOVED lines=9> */
.L_x_71:
[----:B------:R-:W-:Y:S05]  /*2fe0*/  BSYNC B1 ;  /* 0x0000000000017941 */ /* 0x000fea0003800000 */
.L_x_70:
        /* <DEDUP_REMOVED lines=9> */
.L_x_73:
[----:B------:R-:W-:Y:S05]  /*3080*/  BSYNC B1 ;  /* 0x0000000000017941 */ /* 0x000fea0003800000 */
.L_x_72:
        /* <DEDUP_REMOVED lines=10> */
.L_x_75:
[----:B------:R-:W-:Y:S05]  /*3130*/  BSYNC B1 ;  /* 0x0000000000017941 */ /* 0x000fea0003800000 */
.L_x_74:
        /* <DEDUP_REMOVED lines=10> */
.L_x_77:
[----:B------:R-:W-:Y:S05]  /*31e0*/  BSYNC B1 ;  /* 0x0000000000017941 */ /* 0x000fea0003800000 */
.L_x_76:
        /* <DEDUP_REMOVED lines=9> */
.L_x_79:
[----:B------:R-:W-:Y:S05]  /*3280*/  BSYNC B1 ;  /* 0x0000000000017941 */ /* 0x000fea0003800000 */
.L_x_78:
        /* <DEDUP_REMOVED lines=9> */
.L_x_81:
[----:B------:R-:W-:Y:S05]  /*3320*/  BSYNC B1 ;  /* 0x0000000000017941 */ /* 0x000fea0003800000 */
.L_x_80:
        /* <DEDUP_REMOVED lines=10> */
.L_x_83:
[----:B------:R-:W-:Y:S05]  /*33d0*/  BSYNC B1 ;  /* 0x0000000000017941 */ /* 0x000fea0003800000 */
.L_x_82:
        /* <DEDUP_REMOVED lines=10> */
.L_x_85:
[----:B------:R-:W-:Y:S05]  /*3480*/  BSYNC B1 ;  /* 0x0000000000017941 */ /* 0x000fea0003800000 */
.L_x_84:
        /* <DEDUP_REMOVED lines=9> */
.L_x_87:
[----:B------:R-:W-:Y:S05]  /*3520*/  BSYNC B1 ;  /* 0x0000000000017941 */ /* 0x000fea0003800000 */
.L_x_86:
        /* <DEDUP_REMOVED lines=9> */
.L_x_89:
[----:B------:R-:W-:Y:S05]  /*35c0*/  BSYNC B1 ;  /* 0x0000000000017941 */ /* 0x000fea0003800000 */
.L_x_88:
        /* <DEDUP_REMOVED lines=10> */
.L_x_91:
[----:B------:R-:W-:Y:S05]  /*3670*/  BSYNC B1 ;  /* 0x0000000000017941 */ /* 0x000fea0003800000 */
.L_x_90:
        /* <DEDUP_REMOVED lines=10> */
.L_x_93:
[----:B------:R-:W-:Y:S05]  /*3720*/  BSYNC B1 ;  /* 0x0000000000017941 */ /* 0x000fea0003800000 */
.L_x_92:
        /* <DEDUP_REMOVED lines=9> */
.L_x_95:
[----:B------:R-:W-:Y:S05]  /*37c0*/  BSYNC B1 ;  /* 0x0000000000017941 */ /* 0x000fea0003800000 */
.L_x_94:
        /* <DEDUP_REMOVED lines=9> */
.L_x_97:
[----:B------:R-:W-:Y:S05]  /*3860*/  BSYNC B1 ;  /* 0x0000000000017941 */ /* 0x000fea0003800000 */
.L_x_96:
        /* <DEDUP_REMOVED lines=10> */
.L_x_99:
[----:B------:R-:W-:Y:S05]  /*3910*/  BSYNC B1 ;  /* 0x0000000000017941 */ /* 0x000fea0003800000 */
.L_x_98:
        /* <DEDUP_REMOVED lines=10> */
.L_x_101:
[----:B------:R-:W-:Y:S05]  /*39c0*/  BSYNC B1 ;  /* 0x0000000000017941 */ /* 0x000fea0003800000 */
.L_x_100:
        /* <DEDUP_REMOVED lines=9> */
.L_x_103:
[----:B------:R-:W-:Y:S05]  /*3a60*/  BSYNC B1 ;  /* 0x0000000000017941 */ /* 0x000fea0003800000 */
.L_x_102:
        /* <DEDUP_REMOVED lines=9> */
.L_x_105:
[----:B------:R-:W-:Y:S05]  /*3b00*/  BSYNC B1 ;  /* 0x0000000000017941 */ /* 0x000fea0003800000 */
.L_x_104:
        /* <DEDUP_REMOVED lines=10> */
.L_x_107:
[----:B------:R-:W-:Y:S05]  /*3bb0*/  BSYNC B1 ;  /* 0x0000000000017941 */ /* 0x000fea0003800000 */
.L_x_106:
        /* <DEDUP_REMOVED lines=10> */
.L_x_109:
[----:B------:R-:W-:Y:S05]  /*3c60*/  BSYNC B1 ;  /* 0x0000000000017941 */ /* 0x000fea0003800000 */
.L_x_108:
        /* <DEDUP_REMOVED lines=9> */
.L_x_111:
[----:B------:R-:W-:Y:S05]  /*3d00*/  BSYNC B1 ;  /* 0x0000000000017941 */ /* 0x000fea0003800000 */
.L_x_110:
        /* <DEDUP_REMOVED lines=9> */
.L_x_113:
[----:B------:R-:W-:Y:S05]  /*3da0*/  BSYNC B1 ;  /* 0x0000000000017941 */ /* 0x000fea0003800000 */
.L_x_112:
        /* <DEDUP_REMOVED lines=10> */
.L_x_115:
[----:B------:R-:W-:Y:S05]  /*3e50*/  BSYNC B1 ;  /* 0x0000000000017941 */ /* 0x000fea0003800000 */
.L_x_114:
        /* <DEDUP_REMOVED lines=10> */
.L_x_117:
[----:B------:R-:W-:Y:S05]  /*3f00*/  BSYNC B1 ;  /* 0x0000000000017941 */ /* 0x000fea0003800000 */
.L_x_116:
        /* <DEDUP_REMOVED lines=9> */
.L_x_119:
[----:B------:R-:W-:Y:S05]  /*3fa0*/  BSYNC B1 ;  /* 0x0000000000017941 */ /* 0x000fea0003800000 */
.L_x_118:
        /* <DEDUP_REMOVED lines=9> */
.L_x_121:
[----:B------:R-:W-:Y:S05]  /*4040*/  BSYNC B1 ;  /* 0x0000000000017941 */ /* 0x000fea0003800000 */
.L_x_120:
        /* <DEDUP_REMOVED lines=10> */
.L_x_123:
[----:B------:R-:W-:Y:S05]  /*40f0*/  BSYNC B1 ;  /* 0x0000000000017941 */ /* 0x000fea0003800000 */
.L_x_122:
        /* <DEDUP_REMOVED lines=10> */
.L_x_125:
[----:B------:R-:W-:Y:S05]  /*41a0*/  BSYNC B1 ;  /* 0x0000000000017941 */ /* 0x000fea0003800000 */
.L_x_124:
        /* <DEDUP_REMOVED lines=9> */
.L_x_127:
[----:B------:R-:W-:Y:S05]  /*4240*/  BSYNC B1 ;  /* 0x0000000000017941 */ /* 0x000fea0003800000 */
.L_x_126:
        /* <DEDUP_REMOVED lines=9> */
.L_x_129:
[----:B------:R-:W-:Y:S05]  /*42e0*/  BSYNC B1 ;  /* 0x0000000000017941 */ /* 0x000fea0003800000 */
.L_x_128:
        /* <DEDUP_REMOVED lines=10> */
.L_x_131:
[----:B------:R-:W-:Y:S05]  /*4390*/  BSYNC B1 ;  /* 0x0000000000017941 */ /* 0x000fea0003800000 */
.L_x_130:
        /* <DEDUP_REMOVED lines=10> */
.L_x_133:
[----:B------:R-:W-:Y:S05]  /*4440*/  BSYNC B1 ;  /* 0x0000000000017941 */ /* 0x000fea0003800000 */
.L_x_132:
        /* <DEDUP_REMOVED lines=9> */
.L_x_135:
[----:B------:R-:W-:Y:S05]  /*44e0*/  BSYNC B1 ;  /* 0x0000000000017941 */ /* 0x000fea0003800000 */
.L_x_134:
        /* <DEDUP_REMOVED lines=9> */
.L_x_137:
[----:B------:R-:W-:Y:S05]  /*4580*/  BSYNC B1 ;  /* 0x0000000000017941 */ /* 0x000fea0003800000 */
.L_x_136:
        /* <DEDUP_REMOVED lines=10> */
.L_x_139:
[----:B------:R-:W-:Y:S05]  /*4630*/  BSYNC B1 ;  /* 0x0000000000017941 */ /* 0x000fea0003800000 */
.L_x_138:
        /* <DEDUP_REMOVED lines=10> */
.L_x_141:
[----:B------:R-:W-:Y:S05]  /*46e0*/  BSYNC B1 ;  /* 0x0000000000017941 */ /* 0x000fea0003800000 */
.L_x_140:
        /* <DEDUP_REMOVED lines=9> */
.L_x_143:
[----:B------:R-:W-:Y:S05]  /*4780*/  BSYNC B1 ;  /* 0x0000000000017941 */ /* 0x000fea0003800000 */
.L_x_142:
        /* <DEDUP_REMOVED lines=9> */
.L_x_145:
[----:B------:R-:W-:Y:S05]  /*4820*/  BSYNC B1 ;  /* 0x0000000000017941 */ /* 0x000fea0003800000 */
.L_x_144:
        /* <DEDUP_REMOVED lines=10> */
.L_x_147:
[----:B------:R-:W-:Y:S05]  /*48d0*/  BSYNC B1 ;  /* 0x0000000000017941 */ /* 0x000fea0003800000 */
.L_x_146:
[----:B-----5:R-:W-:Y:S01]  /*48e0*/  LOP3.LUT R5, R24, 0xffffe000, RZ, 0xc0, !PT ;  /* 0xffffe00018057812 */ /* 0x020fe200078ec0ff */
[----:B------:R-:W-:Y:S01]  /*48f0*/  BSSY B1, `(.L_x_148) ;  /* 0x000000b000017945 */ /* 0x000fe20003800000 */
[----:B------:R-:W-:Y:S01]  /*4900*/  ISETP.GT.AND P1, PT, R4, 0x79, PT ;  /* 0x000000790400780c */ /* 0x000fe20003f24270 */
[----:B------:R-:W-:Y:S02]  /*4910*/  @P2 IMAD.MOV.U32 R4, RZ, RZ, R10 ;  /* 0x000000ffff042224 */ /* 0x000fe400078e000a */
[----:B------:R-:W-:Y:S01]  /*4920*/  FMUL R5, R5, R88 ;  /* 0x0000005805057220 */ /* 0x000fe20000400000 */
[----:B------:R-:W-:-:S03]  /*4930*/  ISETP.GT.AND P3, PT, R3, RZ, P1 ;  /* 0x000000ff0300720c */ /* 0x000fc60000f64270 */
[----:B------:R-:W-:Y:S01]  /*4940*/  FFMA R15, R84, R19, R5 ;  /* 0x00000013540f7223 */ /* 0x000fe20000000005 */
[----:B------:R-:W-:-:S04]  /*4950*/  @P2 IMAD.MOV.U32 R5, RZ, RZ, R11 ;  /* 0x000000ffff052224 */ /* 0x000fc800078e000b */
[----:B------:R-:W-:-:S05]  /*4960*/  F2FP.TF32.F32.PACK_B R15, R15 ;  /* 0x0000000fff0f723e */ /* 0x000fca00024050ff */
[----:B------:R0:W-:Y:S01]  /*4970*/  @P2 STG.E desc[UR38][R4.64+0x1e0], R15 ;  /* 0x0001e00f04002986 */ /* 0x0001e2000c101926 */
[----:B------:R-:W-:Y:S05]  /*4980*/  @!P3 BRA `(.L_x_149) ;  /* 0x000000000004b947 */ /* 0x000fea0003800000 */
[----:B------:R0:W5:Y:S02]  /*4990*/  LDG.E.LTC128B R24, desc[UR38][R6.64+0x1e4] ;  /* 0x0001e42606187981 */ /* 0x000164000c1e1920 */
.L_x_149:
[----:B------:R-:W-:Y:S05]  /*49a0*/  BSYNC B1 ;  /* 0x0000000000017941 */ /* 0x000fea0003800000 */
.L_x_148:
        /* <DEDUP_REMOVED lines=9> */
.L_x_151:
[----:B------:R-:W-:Y:S05]  /*4a40*/  BSYNC B1 ;  /* 0x0000000000017941 */ /* 0x000fea0003800000 */
.L_x_150:
[----:B-----5:R-:W-:Y:S01]  /*4a50*/  LOP3.LUT R5, R24, 0xffffe000, RZ, 0xc0, !PT ;  /* 0xffffe00018057812 */ /* 0x020fe200078ec0ff */
[----:B------:R-:W-:Y:S01]  /*4a60*/  @P0 IMAD.MOV.U32 R4, RZ, RZ, R12 ;  /* 0x000000ffff040224 */ /* 0x000fe200078e000c */
[----:B------:R-:W-:Y:S01]  /*4a70*/  ISETP.GT.AND P1, PT, R3, 0x8, P1 ;  /* 0x000000080300780c */ /* 0x000fe20000f24270 */
[----:B------:R-:W-:Y:S02]  /*4a80*/  BSSY B1, `(.L_x_152) ;  /* 0x0000008000017945 */ /* 0x000fe40003800000 */
[----:B------:R-:W-:-:S04]  /*4a90*/  FMUL R5, R5, R88 ;  /* 0x0000005805057220 */ /* 0x000fc80000400000 */
[----:B-1----:R-:W-:Y:S01]  /*4aa0*/  FFMA R7, R86, R19, R5 ;  /* 0x0000001356077223 */ /* 0x002fe20000000005 */
[----:B------:R-:W-:-:S04]  /*4ab0*/  @P0 IMAD.MOV.U32 R5, RZ, RZ, R13 ;  /* 0x000000ffff050224 */ /* 0x000fc800078e000d */
[----:B------:R-:W-:-:S05]  /*4ac0*/  F2FP.TF32.F32.PACK_B R7, R7 ;  /* 0x00000007ff07723e */ /* 0x000fca00024050ff */
[----:B------:R1:W-:Y:S01]  /*4ad0*/  @P0 STG.E desc[UR38][R4.64+0x1e0], R7 ;  /* 0x0001e00704000986 */ /* 0x0003e2000c101926 */
[----:B------:R-:W-:Y:S05]  /*4ae0*/  @!P1 BRA `(.L_x_153) ;  /* 0x0000000000049947 */ /* 0x000fea0003800000 */
[----:B------:R0:W5:Y:S02]  /*4af0*/  LDG.E.LTC128B R24, desc[UR38][R8.64+0x1e4] ;  /* 0x0001e42608187981 */ /* 0x000164000c1e1920 */
.L_x_153:
[----:B------:R-:W-:Y:S05]  /*4b00*/  BSYNC B1 ;  /* 0x0000000000017941 */ /* 0x000fea0003800000 */
.L_x_152:
[----:B------:R-:W-:Y:S05]  /*4b10*/  @!P1 BRA `(.L_x_154) ;  /* 0x0000001000e89947 */ /* 0x000fea0003800000 */
[----:B-----5:R-:W-:-:S05]  /*4b20*/  LOP3.LUT R3, R24, 0xffffe000, RZ, 0xc0, !PT ;  /* 0xffffe00018037812 */ /* 0x020fca00078ec0ff */
[----:B-1----:R-:W-:-:S04]  /*4b30*/  FMUL R4, R3, R88 ;  /* 0x0000005803047220 */ /* 0x002fc80000400000 */
[----:B------:R-:W-:-:S05]  /*4b40*/  FFMA R87, R87, R19, R4 ;  /* 0x0000001357577223 */ /* 0x000fca0000000004 */
[----:B------:R-:W-:-:S05]  /*4b50*/  F2FP.TF32.F32.PACK_B R87, R87 ;  /* 0x00000057ff57723e */ /* 0x000fca00024050ff */
[----:B------:R1:W-:Y:S01]  /*4b60*/  STG.E desc[UR38][R12.64+0x1e4], R87 ;  /* 0x0001e4570c007986 */ /* 0x0003e2000c101926 */
[----:B------:R-:W-:Y:S05]  /*4b70*/  BRA `(.L_x_154) ;  /* 0x0000001000d07947 */ /* 0x000fea0003800000 */
.L_x_29:
[----:B------:R-:W-:Y:S01]  /*4b80*/  ISETP.GT.AND P4, PT, R4, 0x1, PT ;  /* 0x000000010400780c */ /* 0x000fe20003f84270 */
[----:B------:R-:W-:Y:S01]  /*4b90*/  ULDC.64 UR4, c[0x0][0x5c0] ;  /* 0x0001700000047ab9 */ /* 0x000fe20000000a00 */
[-C--:B------:R-:W-:Y:S01]  /*4ba0*/  FMUL R5, R24, R19.reuse ;  /* 0x0000001318057220 */ /* 0x080fe20000400000 */
[----:B------:R-:W-:Y:S01]  /*4bb0*/  LEA R6, P3, R102, UR4, 0x2 ;  /* 0x0000000466067c11 */ /* 0x000fe2000f8610ff */
[-C--:B------:R-:W-:Y:S01]  /*4bc0*/  FMUL R25, R25, R19.reuse ;  /* 0x0000001319197220 */ /* 0x080fe20000400000 */
[----:B------:R-:W-:Y:S01]  /*4bd0*/  ISETP.GT.AND P1, PT, R3, RZ, P4 ;  /* 0x000000ff0300720c */ /* 0x000fe20002724270 */
[-C--:B------:R-:W-:Y:S01]  /*4be0*/  FMUL R11, R26, R19.reuse ;  /* 0x000000131a0b7220 */ /* 0x080fe20000400000 */
[----:B------:R-:W-:Y:S01]  /*4bf0*/  LEA.HI.X R7, R102, UR5, R113, 0x2, P3 ;  /* 0x0000000566077c11 */ /* 0x000fe200098f1471 */
[----:B------:R-:W-:Y:S01]  /*4c00*/  FMUL R27, R27, R19 ;  /* 0x000000131b1b7220 */ /* 0x000fe20000400000 */
[----:B------:R-:W-:Y:S01]  /*4c10*/  F2FP.TF32.F32.PACK_B R5, R5 ;  /* 0x00000005ff05723e */ /* 0x000fe200024050ff */
[----:B------:R-:W-:Y:S01]  /*4c20*/  FMUL R29, R29, R19 ;  /* 0x000000131d1d7220 */ /* 0x000fe20000400000 */
[----:B------:R-:W-:Y:S01]  /*4c30*/  F2FP.TF32.F32.PACK_B R25, R25 ;  /* 0x00000019ff19723e */ /* 0x000fe200024050ff */
[-C--:B------:R-:W-:Y:S01]  /*4c40*/  FMUL R31, R31, R19.reuse ;  /* 0x000000131f1f7220 */ /* 0x080fe20000400000 */
[C---:B------:R-:W-:Y:S01]  /*4c50*/  SHF.L.U64.HI R9, R92.reuse, 0x2, R91 ;  /* 0x000000025c097819 */ /* 0x040fe2000001025b */
[----:B------:R0:W-:Y:S01]  /*4c60*/  @P2 STG.E desc[UR38][R6.64], R5 ;  /* 0x0000000506002986 */ /* 0x0001e2000c101926 */
[----:B------:R-:W-:Y:S01]  /*4c70*/  LEA R8, P3, R92, R6, 0x2 ;  /* 0x000000065c087211 */ /* 0x000fe200078610ff */
[-C--:B------:R-:W-:Y:S01]  /*4c80*/  FMUL R13, R32, R19.reuse ;  /* 0x00000013200d7220 */ /* 0x080fe20000400000 */
[C---:B------:R-:W-:Y:S01]  /*4c90*/  ISETP.GT.AND P2, PT, R4.reuse, 0x8, PT ;  /* 0x000000080400780c */ /* 0x040fe20003f44270 */
[----:B------:R-:W-:Y:S01]  /*4ca0*/  @P1 STG.E desc[UR38][R6.64+0x4], R25 ;  /* 0x0000041906001986 */ /* 0x000fe2000c101926 */
[----:B------:R-:W-:Y:S01]  /*4cb0*/  ISETP.GT.AND P1, PT, R4, 0x9, PT ;  /* 0x000000090400780c */ /* 0x000fe20003f24270 */
[----:B------:R-:W-:Y:S01]  /*4cc0*/  IMAD.X R9, R9, 0x1, R7, P3 ;  /* 0x0000000109097824 */ /* 0x000fe200018e0607 */
[----:B------:R-:W-:Y:S01]  /*4cd0*/  ISETP.GT.AND P0, PT, R3, 0x8, P0 ;  /* 0x000000080300780c */ /* 0x000fe20000704270 */
[-C--:B------:R-:W-:Y:S01]  /*4ce0*/  FMUL R33, R33, R19.reuse ;  /* 0x0000001321217220 */ /* 0x080fe20000400000 */
[----:B------:R-:W-:Y:S01]  /*4cf0*/  ISETP.GT.AND P4, PT, R3, 0x8, P4 ;  /* 0x000000080300780c */ /* 0x000fe20002784270 */
[-C--:B------:R-:W-:Y:S01]  /*4d00*/  FMUL R35, R35, R19.reuse ;  /* 0x0000001323237220 */ /* 0x080fe20000400000 */
[C---:B------:R-:W-:Y:S01]  /*4d10*/  ISETP.GT.AND P5, PT, R3.reuse, RZ, P2 ;  /* 0x000000ff0300720c */ /* 0x040fe200017a4270 */
[-C--:B0-----:R-:W-:Y:S01]  /*4d20*/  FMUL R5, R28, R19.reuse ;  /* 0x000000131c057220 */ /* 0x081fe20000400000 */
[----:B------:R-:W-:Y:S01]  /*4d30*/  ISETP.GT.AND P3, PT, R3, RZ, P1 ;  /* 0x000000ff0300720c */ /* 0x000fe20000f64270 */
[----:B------:R-:W-:Y:S01]  /*4d40*/  FMUL R37, R37, R19 ;  /* 0x0000001325257220 */ /* 0x000fe20000400000 */
[----:B------:R-:W-:Y:S01]  /*4d50*/  F2FP.TF32.F32.PACK_B R11, R11 ;  /* 0x0000000bff0b723e */ /* 0x000fe200024050ff */
[----:B------:R-:W-:Y:S01]  /*4d60*/  FMUL R39, R39, R19 ;  /* 0x0000001327277220 */ /* 0x000fe20000400000 */
[----:B------:R-:W-:Y:S01]  /*4d70*/  F2FP.TF32.F32.PACK_B R27, R27 ;  /* 0x0000001bff1b723e */ /* 0x000fe200024050ff */
[----:B------:R-:W-:Y:S01]  /*4d80*/  FMUL R41, R41, R19 ;  /* 0x0000001329297220 */ /* 0x000fe20000400000 */
[----:B------:R-:W-:Y:S01]  /*4d90*/  F2FP.TF32.F32.PACK_B R5, R5 ;  /* 0x00000005ff05723e */ /* 0x000fe200024050ff */
[----:B------:R0:W-:Y:S01]  /*4da0*/  @P0 STG.E desc[UR38][R8.64], R11 ;  /* 0x0000000b08000986 */ /* 0x0001e2000c101926 */
[----:B------:R-:W-:Y:S01]  /*4db0*/  F2FP.TF32.F32.PACK_B R29, R29 ;  /* 0x0000001dff1d723e */ /* 0x000fe200024050ff */
[-C--:B------:R-:W-:Y:S01]  /*4dc0*/  FMUL R43, R43, R19.reuse ;  /* 0x000000132b2b7220 */ /* 0x080fe20000400000 */
[C---:B------:R-:W-:Y:S01]  /*4dd0*/  ISETP.GT.AND P0, PT, R4.reuse, 0x10, PT ;  /* 0x000000100400780c */ /* 0x040fe20003f04270 */
[----:B------:R-:W-:Y:S01]  /*4de0*/  @P4 STG.E desc[UR38][R8.64+0x4], R27 ;  /* 0x0000041b08004986 */ /* 0x000fe2000c101926 */
[----:B------:R-:W-:Y:S01]  /*4df0*/  ISETP.GT.AND P2, PT, R3, 0x8, P2 ;  /* 0x000000080300780c */ /* 0x000fe20001744270 */
[-C--:B------:R-:W-:Y:S01]  /*4e00*/  FMUL R45, R45, R19.reuse ;  /* 0x000000132d2d7220 */ /* 0x080fe20000400000 */
[C---:B------:R-:W-:Y:S01]  /*4e10*/  ISETP.GT.AND P1, PT, R3.reuse, 0x8, P1 ;  /* 0x000000080300780c */ /* 0x040fe20000f24270 */
[----:B------:R1:W-:Y:S01]  /*4e20*/  @P5 STG.E desc[UR38][R6.64+0x20], R5 ;  /* 0x0000200506005986 */ /* 0x0003e2000c101926 */
[----:B------:R-:W-:Y:S01]  /*4e30*/  ISETP.GT.AND P5, PT, R3, RZ, P0 ;  /* 0x000000ff0300720c */ /* 0x000fe200007a4270 */
[----:B------:R-:W-:Y:S01]  /*4e40*/  FMUL R47, R47, R19 ;  /* 0x000000132f2f7220 */ /* 0x000fe20000400000 */
[----:B------:R-:W-:Y:S01]  /*4e50*/  F2FP.TF32.F32.PACK_B R31, R31 ;  /* 0x0000001fff1f723e */ /* 0x000fe200024050ff */
[----:B------:R-:W-:Y:S01]  /*4e60*/  @P3 STG.E desc[UR38][R6.64+0x24], R29 ;  /* 0x0000241d06003986 */ /* 0x000fe2000c101926 */
[----:B------:R-:W-:Y:S01]  /*4e70*/  ISETP.GT.AND P3, PT, R4, 0x11, PT ;  /* 0x000000110400780c */ /* 0x000fe20003f64270 */
[----:B0-----:R-:W-:Y:S01]  /*4e80*/  FMUL R11, R30, R19 ;  /* 0x000000131e0b7220 */ /* 0x001fe20000400000 */
[----:B------:R-:W-:Y:S01]  /*4e90*/  F2FP.TF32.F32.PACK_B R13, R13 ;  /* 0x0000000dff0d723e */ /* 0x000fe200024050ff */
[-C--:B------:R-:W-:Y:S01]  /*4ea0*/  FMUL R49, R49, R19.reuse ;  /* 0x0000001331317220 */ /* 0x080fe20000400000 */
[----:B------:R-:W-:Y:S01]  /*4eb0*/  ISETP.GT.AND P4, PT, R3, RZ, P3 ;  /* 0x000000ff0300720c */ /* 0x000fe20001f84270 */
[----:B------:R-:W-:Y:S01]  /*4ec0*/  FMUL R51, R51, R19 ;  /* 0x0000001333337220 */ /* 0x000fe20000400000 */
[----:B------:R-:W-:Y:S01]  /*4ed0*/  F2FP.TF32.F32.PACK_B R11, R11 ;  /* 0x0000000bff0b723e */ /* 0x000fe200024050ff */
[----:B-1----:R-:W-:Y:S01]  /*4ee0*/  FMUL R5, R34, R19 ;  /* 0x0000001322057220 */ /* 0x002fe20000400000 */
[----:B------:R-:W-:Y:S01]  /*4ef0*/  F2FP.TF32.F32.PACK_B R33, R33 ;  /* 0x00000021ff21723e */ /* 0x000fe200024050ff */
[-C--:B------:R-:W-:Y:S01]  /*4f00*/  FMUL R53, R53, R19.reuse ;  /* 0x0000001335357220 */ /* 0x080fe20000400000 */
[----:B------:R-:W-:Y:S01]  /*4f10*/  ISETP.GT.AND P0, PT, R3, 0x8, P0 ;  /* 0x000000080300780c */ /* 0x000fe20000704270 */
[----:B------:R0:W-:Y:S01]  /*4f20*/  @P2 STG.E desc[UR38][R8.64+0x20], R11 ;  /* 0x0000200b08002986 */ /* 0x0001e2000c101926 */
[C---:B------:R-:W-:Y:S01]  /*4f30*/  ISETP.GT.AND P2, PT, R4.reuse, 0x19, PT ;  /* 0x000000190400780c */ /* 0x040fe20003f44270 */
[----:B------:R-:W-:Y:S01]  /*4f40*/  FMUL R55, R55, R19 ;  /* 0x0000001337377220 */ /* 0x000fe20000400000 */
[----:B------:R-:W-:Y:S01]  /*4f50*/  F2FP.TF32.F32.PACK_B R5, R5 ;  /* 0x00000005ff05723e */ /* 0x000fe200024050ff */
[----:B------:R-:W-:Y:S01]  /*4f60*/  @P1 STG.E desc[UR38][R8.64+0x24], R31 ;  /* 0x0000241f08001986 */ /* 0x000fe2000c101926 */
[----:B------:R-:W-:Y:S01]  /*4f70*/  ISETP.GT.AND P1, PT, R4, 0x18, PT ;  /* 0x000000180400780c */ /* 0x000fe20003f24270 */
[----:B------:R-:W-:Y:S01]  /*4f80*/  FMUL R57, R57, R19 ;  /* 0x0000001339397220 */ /* 0x000fe20000400000 */
[----:B------:R-:W-:Y:S01]  /*4f90*/  F2FP.TF32.F32.PACK_B R35, R35 ;  /* 0x00000023ff23723e */ /* 0x000fe200024050ff */
[----:B------:R1:W-:Y:S01]  /*4fa0*/  @P5 STG.E desc[UR38][R6.64+0x40], R13 ;  /* 0x0000400d06005986 */ /* 0x0003e2000c101926 */
[----:B------:R-:W-:Y:S01]  /*4fb0*/  ISETP.GT.AND P5, PT, R3, RZ, P1 ;  /* 0x000000ff0300720c */ /* 0x000fe20000fa4270 */
[----:B------:R-:W-:Y:S01]  /*4fc0*/  FMUL R59, R59, R19 ;  /* 0x000000133b3b7220 */ /* 0x000fe20000400000 */
[----:B------:R-:W-:Y:S01]  /*4fd0*/  F2FP.TF32.F32.PACK_B R37, R37 ;  /* 0x00000025ff25723e */ /* 0x000fe200024050ff */
[----:B------:R-:W-:Y:S01]  /*4fe0*/  @P4 STG.E desc[UR38][R6.64+0x44], R33 ;  /* 0x0000442106004986 */ /* 0x000fe2000c101926 */
[C---:B------:R-:W-:Y:S01]  /*4ff0*/  ISETP.GT.AND P4, PT, R3.reuse, 0x8, P3 ;  /* 0x000000080300780c */ /* 0x040fe20001f84270 */
[-C--:B0-----:R-:W-:Y:S01]  /*5000*/  FMUL R11, R36, R19.reuse ;  /* 0x00000013240b7220 */ /* 0x081fe20000400000 */
[----:B------:R-:W-:Y:S01]  /*5010*/  ISETP.GT.AND P3, PT, R3, RZ, P2 ;  /* 0x000000ff0300720c */ /* 0x000fe20001764270 */
[----:B------:R0:W-:Y:S01]  /*5020*/  @P0 STG.E desc[UR38][R8.64+0x40], R5 ;  /* 0x0000400508000986 */ /* 0x0001e2000c101926 */
[----:B------:R-:W-:Y:S01]  /*5030*/  ISETP.GT.AND P0, PT, R4, 0x20, PT ;  /* 0x000000200400780c */ /* 0x000fe20003f04270 */
[----:B------:R-:W-:Y:S01]  /*5040*/  FMUL R61, R61, R19 ;  /* 0x000000133d3d7220 */ /* 0x000fe20000400000 */
[----:B------:R-:W-:Y:S01]  /*5050*/  F2FP.TF32.F32.PACK_B R11, R11 ;  /* 0x0000000bff0b723e */ /* 0x000fe200024050ff */
[-C--:B-1----:R-:W-:Y:S01]  /*5060*/  FMUL R13, R40, R19.reuse ;  /* 0x00000013280d7220 */ /* 0x082fe20000400000 */
[----:B------:R-:W-:Y:S01]  /*5070*/  ISETP.GT.AND P1, PT, R3, 0x8, P1 ;  /* 0x000000080300780c */ /* 0x000fe20000f24270 */
[----:B------:R-:W-:Y:S01]  /*5080*/  FMUL R63, R63, R19 ;  /* 0x000000133f3f7220 */ /* 0x000fe20000400000 */
[----:B------:R-:W-:Y:S01]  /*5090*/  F2FP.TF32.F32.PACK_B R39, R39 ;  /* 0x00000027ff27723e */ /* 0x000fe200024050ff */
[----:B------:R-:W-:Y:S01]  /*50a0*/  FMUL R65, R65, R19 ;  /* 0x0000001341417220 */ /* 0x000fe20000400000 */
[----:B------:R-:W-:Y:S01]  /*50b0*/  F2FP.TF32.F32.PACK_B R13, R13 ;  /* 0x0000000dff0d723e */ /* 0x000fe200024050ff */
[----:B------:R-:W-:Y:S01]  /*50c0*/  @P4 STG.E desc[UR38][R8.64+0x44], R35 ;  /* 0x0000442308004986 */ /* 0x000fe2000c101926 */
[C---:B------:R-:W-:Y:S01]  /*50d0*/  ISETP.GT.AND P4, PT, R3.reuse, 0x8, P2 ;  /* 0x000000080300780c */ /* 0x040fe20001784270 */
[-C--:B0-----:R-:W-:Y:S01]  /*50e0*/  FMUL R5, R38, R19.reuse ;  /* 0x0000001326057220 */ /* 0x081fe20000400000 */
[C---:B------:R-:W-:Y:S01]  /*50f0*/  ISETP.GT.AND P2, PT, R4.reuse, 0x21, PT ;  /* 0x000000210400780c */ /* 0x040fe20003f44270 */
[----:B------:R0:W-:Y:S01]  /*5100*/  @P5 STG.E desc[UR38][R6.64+0x60], R11 ;  /* 0x0000600b06005986 */ /* 0x0001e2000c101926 */
[----:B------:R-:W-:Y:S01]  /*5110*/  ISETP.GT.AND P5, PT, R3, RZ, P0 ;  /* 0x000000ff0300720c */ /* 0x000fe200007a4270 */
[----:B------:R-:W-:Y:S01]  /*5120*/  FMUL R67, R67, R19 ;  /* 0x0000001343437220 */ /* 0x000fe20000400000 */
[----:B------:R-:W-:Y:S01]  /*5130*/  F2FP.TF32.F32.PACK_B R5, R5 ;  /* 0x00000005ff05723e */ /* 0x000fe200024050ff */
[----:B------:R-:W-:Y:S01]  /*5140*/  @P3 STG.E desc[UR38][R6.64+0x64], R37 ;  /* 0x0000642506003986 */ /* 0x000fe2000c101926 */
[----:B------:R-:W-:Y:S01]  /*5150*/  ISETP.GT.AND P3, PT, R3, RZ, P2 ;  /* 0x000000ff0300720c */ /* 0x000fe20001764270 */
[----:B------:R-:W-:Y:S01]  /*5160*/  FMUL R69, R69, R19 ;  /* 0x0000001345457220 */ /* 0x000fe20000400000 */
[----:B------:R-:W-:Y:S01]  /*5170*/  F2FP.TF32.F32.PACK_B R41, R41 ;  /* 0x00000029ff29723e */ /* 0x000fe200024050ff */
[----:B------:R1:W-:Y:S01]  /*5180*/  @P1 STG.E desc[UR38][R8.64+0x60], R5 ;  /* 0x0000600508001986 */ /* 0x0003e2000c101926 */
[----:B------:R-:W-:Y:S01]  /*5190*/  ISETP.GT.AND P1, PT, R4, 0x28, PT ;  /* 0x000000280400780c */ /* 0x000fe20003f24270 */
[-C--:B------:R-:W-:Y:S01]  /*51a0*/  FMUL R71, R71, R19.reuse ;  /* 0x0000001347477220 */ /* 0x080fe20000400000 */
[C---:B------:R-:W-:Y:S01]  /*51b0*/  ISETP.GT.AND P0, PT, R3.reuse, 0x8, P0 ;  /* 0x000000080300780c */ /* 0x040fe20000704270 */
[----:B------:R-:W-:Y:S01]  /*51c0*/  @P4 STG.E desc[UR38][R8.64+0x64], R39 ;  /* 0x0000642708004986 */ /* 0x000fe2000c101926 */
[C---:B------:R-:W-:Y:S01]  /*51d0*/  ISETP.GT.AND P4, PT, R3.reuse, 0x8, P2 ;  /* 0x000000080300780c */ /* 0x040fe20001784270 */
[-C--:B0-----:R-:W-:Y:S01]  /*51e0*/  FMUL R11, R44, R19.reuse ;  /* 0x000000132c0b7220 */ /* 0x081fe20000400000 */
[----:B------:R-:W-:Y:S01]  /*51f0*/  ISETP.GT.AND P2, PT, R4, 0x29, PT ;  /* 0x000000290400780c */ /* 0x000fe20003f44270 */
[----:B------:R0:W-:Y:S01]  /*5200*/  @P5 STG.E desc[UR38][R6.64+0x80], R13 ;  /* 0x0000800d06005986 */ /* 0x0001e2000c101926 */
[----:B------:R-:W-:Y:S01]  /*5210*/  ISETP.GT.AND P5, PT, R3, RZ, P1 ;  /* 0x000000ff0300720c */ /* 0x000fe20000fa4270 */
[----:B------:R-:W-:Y:S01]  /*5220*/  FMUL R73, R73, R19 ;  /* 0x0000001349497220 */ /* 0x000fe20000400000 */
[----:B------:R-:W-:Y:S01]  /*5230*/  F2FP.TF32.F32.PACK_B R43, R43 ;  /* 0x0000002bff2b723e */ /* 0x000fe200024050ff */
[-C--:B-1----:R-:W-:Y:S01]  /*5240*/  FMUL R5, R42, R19.reuse ;  /* 0x000000132a057220 */ /* 0x082fe20000400000 */
[----:B------:R-:W-:Y:S01]  /*5250*/  @P3 STG.E desc[UR38][R6.64+0x84], R41 ;  /* 0x0000842906003986 */ /* 0x000fe2000c101926 */
[----:B------:R-:W-:Y:S01]  /*5260*/  ISETP.GT.AND P3, PT, R3, RZ, P2 ;  /* 0x000000ff0300720c */ /* 0x000fe20001764270 */
[----:B------:R-:W-:Y:S01]  /*5270*/  FMUL R75, R75, R19 ;  /* 0x000000134b4b7220 */ /* 0x000fe20000400000 */
[----:B------:R-:W-:Y:S01]  /*5280*/  F2FP.TF32.F32.PACK_B R11, R11 ;  /* 0x0000000bff0b723e */ /* 0x000fe200024050ff */
[----:B------:R-:W-:Y:S01]  /*5290*/  FMUL R77, R77, R19 ;  /* 0x000000134d4d7220 */ /* 0x000fe20000400000 */
[----:B------:R-:W-:Y:S01]  /*52a0*/  F2FP.TF32.F32.PACK_B R5, R5 ;  /* 0x00000005ff05723e */ /* 0x000fe200024050ff */
[----:B------:R-:W-:Y:S01]  /*52b0*/  FMUL R79, R79, R19 ;  /* 0x000000134f4f7220 */ /* 0x000fe20000400000 */
[----:B------:R-:W-:Y:S01]  /*52c0*/  F2FP.TF32.F32.PACK_B R45, R45 ;  /* 0x0000002dff2d723e */ /* 0x000fe200024050ff */
[-C--:B0-----:R-:W-:Y:S01]  /*52d0*/  FMUL R13, R48, R19.reuse ;  /* 0x00000013300d7220 */ /* 0x081fe20000400000 */
[----:B------:R-:W-:Y:S01]  /*52e0*/  ISETP.GT.AND P1, PT, R3, 0x8, P1 ;  /* 0x000000080300780c */ /* 0x000fe20000f24270 */
[----:B------:R0:W-:Y:S01]  /*52f0*/  @P0 STG.E desc[UR38][R8.64+0x80], R5 ;  /* 0x0000800508000986 */ /* 0x0001e2000c101926 */
[----:B------:R-:W-:Y:S01]  /*5300*/  ISETP.GT.AND P0, PT, R4, 0x30, PT ;  /* 0x000000300400780c */ /* 0x000fe20003f04270 */
[----:B------:R-:W-:Y:S01]  /*5310*/  FMUL R81, R81, R19 ;  /* 0x0000001351517220 */ /* 0x000fe20000400000 */
[----:B------:R-:W-:Y:S01]  /*5320*/  F2FP.TF32.F32.PACK_B R47, R47 ;  /* 0x0000002fff2f723e */ /* 0x000fe200024050ff */
[----:B------:R-:W-:Y:S01]  /*5330*/  @P4 STG.E desc[UR38][R8.64+0x84], R43 ;  /* 0x0000842b08004986 */ /* 0x000fe2000c101926 */
[C---:B------:R-:W-:Y:S01]  /*5340*/  ISETP.GT.AND P4, PT, R3.reuse, 0x8, P2 ;  /* 0x000000080300780c */ /* 0x040fe20001784270 */
[-C--:B------:R-:W-:Y:S01]  /*5350*/  FMUL R15, R82, R19.reuse ;  /* 0x00000013520f7220 */ /* 0x080fe20000400000 */
[----:B------:R-:W-:Y:S01]  /*5360*/  ISETP.GT.AND P2, PT, R4, 0x31, PT ;  /* 0x000000310400780c */ /* 0x000fe20003f44270 */
[----:B------:R1:W-:Y:S01]  /*5370*/  @P5 STG.E desc[UR38][R6.64+0xa0], R11 ;  /* 0x0000a00b06005986 */ /* 0x0003e2000c101926 */
[----:B------:R-:W-:Y:S01]  /*5380*/  ISETP.GT.AND P5, PT, R3, RZ, P0 ;  /* 0x000000ff0300720c */ /* 0x000fe200007a4270 */
[----:B------:R-:W-:Y:S01]  /*5390*/  FMUL R83, R83, R19 ;  /* 0x0000001353537220 */ /* 0x000fe20000400000 */
[----:B------:R-:W-:Y:S01]  /*53a0*/  F2FP.TF32.F32.PACK_B R13, R13 ;  /* 0x0000000dff0d723e */ /* 0x000fe200024050ff */
[-C--:B0-----:R-:W-:Y:S01]  /*53b0*/  FMUL R5, R46, R19.reuse ;  /* 0x000000132e057220 */ /* 0x081fe20000400000 */
[----:B------:R-:W-:Y:S01]  /*53c0*/  @P3 STG.E desc[UR38][R6.64+0xa4], R45 ;  /* 0x0000a42d06003986 */ /* 0x000fe2000c101926 */
[----:B------:R-:W-:Y:S01]  /*53d0*/  ISETP.GT.AND P3, PT, R3, RZ, P2 ;  /* 0x000000ff0300720c */ /* 0x000fe20001764270 */
[----:B------:R-:W-:Y:S01]  /*53e0*/  FMUL R21, R84, R19 ;  /* 0x0000001354157220 */ /* 0x000fe20000400000 */
[----:B------:R-:W-:Y:S01]  /*53f0*/  F2FP.TF32.F32.PACK_B R49, R49 ;  /* 0x00000031ff31723e */ /* 0x000fe200024050ff */
[----:B------:R-:W-:Y:S01]  /*5400*/  FMUL R85, R85, R19 ;  /* 0x0000001355557220 */ /* 0x000fe20000400000 */
[----:B------:R-:W-:Y:S01]  /*5410*/  F2FP.TF32.F32.PACK_B R5, R5 ;  /* 0x00000005ff05723e */ /* 0x000fe200024050ff */
[-C--:B------:R-:W-:Y:S01]  /*5420*/  FMUL R87, R87, R19.reuse ;  /* 0x0000001357577220 */ /* 0x080fe20000400000 */
[----:B------:R-:W-:Y:S01]  /*5430*/  ISETP.GT.AND P0, PT, R3, 0x8, P0 ;  /* 0x000000080300780c */ /* 0x000fe20000704270 */
[----:B-1----:R-:W-:Y:S01]  /*5440*/  FMUL R11, R52, R19 ;  /* 0x00000013340b7220 */ /* 0x002fe20000400000 */
[----:B------:R-:W-:Y:S01]  /*5450*/  F2FP.TF32.F32.PACK_B R51, R51 ;  /* 0x00000033ff33723e */ /* 0x000fe200024050ff */
[----:B------:R0:W-:Y:S01]  /*5460*/  @P1 STG.E desc[UR38][R8.64+0xa0], R5 ;  /* 0x0000a00508001986 */ /* 0x0001e2000c101926 */
[----:B------:R-:W-:-:S02]  /*5470*/  ISETP.GT.AND P1, PT, R4, 0x38, PT ;  /* 0x000000380400780c */ /* 0x000fc40003f24270 */
[----:B------:R-:W-:Y:S01]  /*5480*/  F2FP.TF32.F32.PACK_B R11, R11 ;  /* 0x0000000bff0b723e */ /* 0x000fe200024050ff */
[----:B------:R-:W-:Y:S01]  /*5490*/  @P4 STG.E desc[UR38][R8.64+0xa4], R47 ;  /* 0x0000a42f08004986 */ /* 0x000fe2000c101926 */
[C---:B------:R-:W-:Y:S02]  /*54a0*/  ISETP.GT.AND P4, PT, R3.reuse, 0x8, P2 ;  /* 0x000000080300780c */ /* 0x040fe40001784270 */
[----:B------:R-:W-:Y:S01]  /*54b0*/  ISETP.GT.AND P2, PT, R4, 0x39, PT ;  /* 0x000000390400780c */ /* 0x000fe20003f44270 */
[----:B------:R1:W-:Y:S01]  /*54c0*/  @P5 STG.E desc[UR38][R6.64+0xc0], R13 ;  /* 0x0000c00d06005986 */ /* 0x0003e2000c101926 */
[C---:B------:R-:W-:Y:S02]  /*54d0*/  ISETP.GT.AND P5, PT, R3.reuse, RZ, P1 ;  /* 0x000000ff0300720c */ /* 0x040fe40000fa4270 */
[----:B------:R-:W-:Y:S01]  /*54e0*/  F2FP.TF32.F32.PACK_B R53, R53 ;  /* 0x00000035ff35723e */ /* 0x000fe200024050ff */
[----:B0-----:R-:W-:Y:S01]  /*54f0*/  FMUL R5, R50, R19 ;  /* 0x0000001332057220 */ /* 0x001fe20000400000 */
[----:B------:R-:W-:Y:S01]  /*5500*/  @P3 STG.E desc[UR38][R6.64+0xc4], R49 ;  /* 0x0000c43106003986 */ /* 0x000fe2000c101926 */
[----:B------:R-:W-:-:S02]  /*5510*/  ISETP.GT.AND P3, PT, R3, RZ, P2 ;  /* 0x000000ff0300720c */ /* 0x000fc40001764270 */
[----:B------:R-:W-:Y:S02]  /*5520*/  ISETP.GT.AND P1, PT, R3, 0x8, P1 ;  /* 0x000000080300780c */ /* 0x000fe40000f24270 */
[----:B------:R-:W-:Y:S01]  /*5530*/  F2FP.TF32.F32.PACK_B R5, R5 ;  /* 0x00000005ff05723e */ /* 0x000fe200024050ff */
[----:B-1----:R-:W-:Y:S01]  /*5540*/  FMUL R13, R56, R19 ;  /* 0x00000013380d7220 */ /* 0x002fe20000400000 */
[----:B------:R-:W-:-:S03]  /*5550*/  F2FP.TF32.F32.PACK_B R55, R55 ;  /* 0x00000037ff37723e */ /* 0x000fc600024050ff */
[----:B------:R0:W-:Y:S01]  /*5560*/  @P0 STG.E desc[UR38][R8.64+0xc0], R5 ;  /* 0x0000c00508000986 */ /* 0x0001e2000c101926 */
[C---:B------:R-:W-:Y:S02]  /*5570*/  ISETP.GT.AND P0, PT, R4.reuse, 0x40, PT ;  /* 0x000000400400780c */ /* 0x040fe40003f04270 */
        /* <DEDUP_REMOVED lines=71> */
[----:B------:R-:W-:Y:S01]  /*59f0*/  @P3 STG.E desc[UR38][R6.64+0x164], R69 ;  /* 0x0001644506003986 */ /* 0x000fe2000c101926 */
[----:B0-----:R-:W-:Y:S01]  /*5a00*/  FMUL R5, R70, R19 ;  /* 0x0000001346057220 */ /* 0x001fe20000400000 */
[----:B------:R-:W-:-:S02]  /*5a10*/  ISETP.GT.AND P3, PT, R3, RZ, P2 ;  /* 0x000000ff0300720c */ /* 0x000fc40001764270 */
[----:B------:R-:W-:Y:S02]  /*5a20*/  ISETP.GT.AND P0, PT, R3, 0x8, P0 ;  /* 0x000000080300780c */ /* 0x000fe40000704270 */
[----:B------:R-:W-:Y:S01]  /*5a30*/  F2FP.TF32.F32.PACK_B R5, R5 ;  /* 0x00000005ff05723e */ /* 0x000fe200024050ff */
[----:B-1----:R-:W-:Y:S01]  /*5a40*/  FMUL R11, R76, R19 ;  /* 0x000000134c0b7220 */ /* 0x002fe20000400000 */
[----:B------:R-:W-:-:S03]  /*5a50*/  F2FP.TF32.F32.PACK_B R75, R75 ;  /* 0x0000004bff4b723e */ /* 0x000fc600024050ff */
[----:B------:R0:W-:Y:S01]  /*5a60*/  @P1 STG.E desc[UR38][R8.64+0x160], R5 ;  /* 0x0001600508001986 */ /* 0x0001e2000c101926 */
[----:B------:R-:W-:Y:S02]  /*5a70*/  F2FP.TF32.F32.PACK_B R77, R77 ;  /* 0x0000004dff4d723e */ /* 0x000fe400024050ff */
[----:B------:R-:W-:Y:S01]  /*5a80*/  F2FP.TF32.F32.PACK_B R11, R11 ;  /* 0x0000000bff0b723e */ /* 0x000fe200024050ff */
[----:B------:R-:W-:Y:S01]  /*5a90*/  @P4 STG.E desc[UR38][R8.64+0x164], R71 ;  /* 0x0001644708004986 */ /* 0x000fe2000c101926 */
[C---:B------:R-:W-:Y:S02]  /*5aa0*/  ISETP.GT.AND P4, PT, R4.reuse, 0x68, PT ;  /* 0x000000680400780c */ /* 0x040fe40003f84270 */
[----:B------:R-:W-:Y:S01]  /*5ab0*/  F2FP.TF32.F32.PACK_B R79, R79 ;  /* 0x0000004fff4f723e */ /* 0x000fe200024050ff */
[----:B------:R1:W-:Y:S01]  /*5ac0*/  @P5 STG.E desc[UR38][R6.64+0x180], R13 ;  /* 0x0001800d06005986 */ /* 0x0003e2000c101926 */
[----:B------:R-:W-:Y:S02]  /*5ad0*/  ISETP.GT.AND P5, PT, R4, 0x69, PT ;  /* 0x000000690400780c */ /* 0x000fe40003fa4270 */
[----:B------:R-:W-:Y:S01]  /*5ae0*/  F2FP.TF32.F32.PACK_B R81, R81 ;  /* 0x00000051ff51723e */ /* 0x000fe200024050ff */
[----:B------:R-:W-:Y:S01]  /*5af0*/  @P3 STG.E desc[UR38][R6.64+0x184], R73 ;  /* 0x0001844906003986 */ /* 0x000fe2000c101926 */
[C---:B------:R-:W-:Y:S01]  /*5b00*/  ISETP.GT.AND P3, PT, R3.reuse, 0x8, P2 ;  /* 0x000000080300780c */ /* 0x040fe20001764270 */
[----:B0-----:R-:W-:Y:S01]  /*5b10*/  FMUL R5, R74, R19 ;  /* 0x000000134a057220 */ /* 0x001fe20000400000 */
[----:B------:R-:W-:-:S02]  /*5b20*/  ISETP.GT.AND P2, PT, R3, RZ, P4 ;  /* 0x000000ff0300720c */ /* 0x000fc40002744270 */
[C---:B------:R-:W-:Y:S02]  /*5b30*/  ISETP.GT.AND P1, PT, R3.reuse, RZ, P5 ;  /* 0x000000ff0300720c */ /* 0x040fe40002f24270 */
[C---:B------:R-:W-:Y:S01]  /*5b40*/  ISETP.GT.AND P4, PT, R3.reuse, 0x8, P4 ;  /* 0x000000080300780c */ /* 0x040fe20002784270 */
[----:B-1----:R-:W-:Y:S01]  /*5b50*/  FMUL R13, R78, R19 ;  /* 0x000000134e0d7220 */ /* 0x002fe20000400000 */
[----:B------:R-:W-:Y:S02]  /*5b60*/  F2FP.TF32.F32.PACK_B R5, R5 ;  /* 0x00000005ff05723e */ /* 0x000fe400024050ff */
[----:B------:R-:W-:Y:S02]  /*5b70*/  ISETP.GT.AND P5, PT, R3, 0x8, P5 ;  /* 0x000000080300780c */ /* 0x000fe40002fa4270 */
[----:B------:R-:W-:Y:S01]  /*5b80*/  F2FP.TF32.F32.PACK_B R13, R13 ;  /* 0x0000000dff0d723e */ /* 0x000fe200024050ff */
[----:B------:R0:W-:Y:S01]  /*5b90*/  @P0 STG.E desc[UR38][R8.64+0x180], R5 ;  /* 0x0001800508000986 */ /* 0x0001e2000c101926 */
[----:B------:R-:W-:-:S02]  /*5ba0*/  ISETP.GT.AND P0, PT, R4, 0x79, PT ;  /* 0x000000790400780c */ /* 0x000fc40003f04270 */
[----:B------:R-:W-:Y:S01]  /*5bb0*/  F2FP.TF32.F32.PACK_B R15, R15 ;  /* 0x0000000fff0f723e */ /* 0x000fe200024050ff */
[----:B------:R-:W-:Y:S01]  /*5bc0*/  @P3 STG.E desc[UR38][R8.64+0x184], R75 ;  /* 0x0001844b08003986 */ /* 0x000fe2000c101926 */
[C---:B------:R-:W-:Y:S02]  /*5bd0*/  ISETP.GT.AND P3, PT, R4.reuse, 0x70, PT ;  /* 0x000000700400780c */ /* 0x040fe40003f64270 */
[----:B------:R-:W-:Y:S01]  /*5be0*/  F2FP.TF32.F32.PACK_B R83, R83 ;  /* 0x00000053ff53723e */ /* 0x000fe200024050ff */
[----:B------:R1:W-:Y:S01]  /*5bf0*/  @P2 STG.E desc[UR38][R6.64+0x1a0], R11 ;  /* 0x0001a00b06002986 */ /* 0x0003e2000c101926 */
[C---:B------:R-:W-:Y:S02]  /*5c00*/  ISETP.GT.AND P2, PT, R4.reuse, 0x71, PT ;  /* 0x000000710400780c */ /* 0x040fe40003f44270 */
[----:B------:R-:W-:Y:S01]  /*5c10*/  F2FP.TF32.F32.PACK_B R21, R21 ;  /* 0x00000015ff15723e */ /* 0x000fe200024050ff */
[----:B------:R-:W-:Y:S01]  /*5c20*/  @P1 STG.E desc[UR38][R6.64+0x1a4], R77 ;  /* 0x0001a44d06001986 */ /* 0x000fe2000c101926 */
[----:B------:R-:W-:Y:S01]  /*5c30*/  ISETP.GT.AND P1, PT, R4, 0x78, PT ;  /* 0x000000780400780c */ /* 0x000fe20003f24270 */
[----:B------:R-:W-:Y:S01]  /*5c40*/  @P4 IMAD.MOV.U32 R4, RZ, RZ, R8 ;  /* 0x000000ffff044224 */ /* 0x000fe200078e0008 */
[----:B------:R-:W-:Y:S01]  /*5c50*/  F2FP.TF32.F32.PACK_B R85, R85 ;  /* 0x00000055ff55723e */ /* 0x000fe200024050ff */
[----:B0-----:R-:W-:Y:S01]  /*5c60*/  @P4 IMAD.MOV.U32 R5, RZ, RZ, R9 ;  /* 0x000000ffff054224 */ /* 0x001fe200078e0009 */
[----:B------:R-:W-:Y:S01]  /*5c70*/  F2FP.TF32.F32.PACK_B R87, R87 ;  /* 0x00000057ff57723e */ /* 0x000fe200024050ff */
[----:B-1----:R-:W-:-:S03]  /*5c80*/  FMUL R11, R80, R19 ;  /* 0x00000013500b7220 */ /* 0x002fc60000400000 */
[----:B------:R0:W-:Y:S01]  /*5c90*/  @P4 STG.E desc[UR38][R4.64+0x1a0], R13 ;  /* 0x0001a00d04004986 */ /* 0x0001e2000c101926 */
[C---:B------:R-:W-:Y:S02]  /*5ca0*/  ISETP.GT.AND P4, PT, R3.reuse, RZ, P3 ;  /* 0x000000ff0300720c */ /* 0x040fe40001f84270 */
[----:B------:R-:W-:Y:S02]  /*5cb0*/  ISETP.GT.AND P3, PT, R3, 0x8, P3 ;  /* 0x000000080300780c */ /* 0x000fe40001f64270 */
[----:B------:R-:W-:Y:S01]  /*5cc0*/  F2FP.TF32.F32.PACK_B R11, R11 ;  /* 0x0000000bff0b723e */ /* 0x000fe200024050ff */
[----:B0-----:R-:W-:Y:S02]  /*5cd0*/  @P5 IMAD.MOV.U32 R4, RZ, RZ, R8 ;  /* 0x000000ffff045224 */ /* 0x001fe400078e0008 */
[----:B------:R-:W-:Y:S01]  /*5ce0*/  FMUL R13, R86, R19 ;  /* 0x00000013560d7220 */ /* 0x000fe20000400000 */
[----:B------:R-:W-:-:S04]  /*5cf0*/  @P5 IMAD.MOV.U32 R5, RZ, RZ, R9 ;  /* 0x000000ffff055224 */ /* 0x000fc800078e0009 */
[----:B------:R-:W-:Y:S01]  /*5d00*/  F2FP.TF32.F32.PACK_B R13, R13 ;  /* 0x0000000dff0d723e */ /* 0x000fe200024050ff */
[----:B------:R0:W-:Y:S01]  /*5d10*/  @P5 STG.E desc[UR38][R4.64+0x1a4], R79 ;  /* 0x0001a44f04005986 */ /* 0x0001e2000c101926 */
[C---:B------:R-:W-:Y:S02]  /*5d20*/  ISETP.GT.AND P5, PT, R3.reuse, RZ, P2 ;  /* 0x000000ff0300720c */ /* 0x040fe400017a4270 */
[----:B------:R-:W-:Y:S01]  /*5d30*/  ISETP.GT.AND P2, PT, R3, 0x8, P2 ;  /* 0x000000080300780c */ /* 0x000fe20001744270 */
[----:B0-----:R-:W-:Y:S02]  /*5d40*/  @P4 IMAD.MOV.U32 R4, RZ, RZ, R6 ;  /* 0x000000ffff044224 */ /* 0x001fe400078e0006 */
[----:B------:R-:W-:-:S05]  /*5d50*/  @P4 IMAD.MOV.U32 R5, RZ, RZ, R7 ;  /* 0x000000ffff054224 */ /* 0x000fca00078e0007 */
        /* <DEDUP_REMOVED lines=10> */
[----:B------:R0:W-:Y:S02]  /*5e00*/  @P3 STG.E desc[UR38][R4.64+0x1c0], R15 ;  /* 0x0001c00f04003986 */ /* 0x0001e4000c101926 */
[----:B0-----:R-:W-:Y:S02]  /*5e10*/  @P2 IMAD.MOV.U32 R4, RZ, RZ, R8 ;  /* 0x000000ffff042224 */ /* 0x001fe400078e0008 */
[----:B------:R-:W-:-:S05]  /*5e20*/  @P2 IMAD.MOV.U32 R5, RZ, RZ, R9 ;  /* 0x000000ffff052224 */ /* 0x000fca00078e0009 */
[----:B------:R0:W-:Y:S02]  /*5e30*/  @P2 STG.E desc[UR38][R4.64+0x1c4], R83 ;  /* 0x0001c45304002986 */ /* 0x0001e4000c101926 */
[----:B0-----:R-:W-:Y:S02]  /*5e40*/  @P4 IMAD.MOV.U32 R4, RZ, RZ, R6 ;  /* 0x000000ffff044224 */ /* 0x001fe400078e0006 */
[----:B------:R-:W-:-:S05]  /*5e50*/  @P4 IMAD.MOV.U32 R5, RZ, RZ, R7 ;  /* 0x000000ffff054224 */ /* 0x000fca00078e0007 */
[----:B------:R0:W-:Y:S04]  /*5e60*/  @P4 STG.E desc[UR38][R4.64+0x1e0], R21 ;  /* 0x0001e01504004986 */ /* 0x0001e8000c101926 */
[----:B------:R1:W-:Y:S01]  /*5e70*/  @P5 STG.E desc[UR38][R6.64+0x1e4], R85 ;  /* 0x0001e45506005986 */ /* 0x0003e2000c101926 */
[----:B0-----:R-:W-:Y:S02]  /*5e80*/  @P1 IMAD.MOV.U32 R4, RZ, RZ, R8 ;  /* 0x000000ffff041224 */ /* 0x001fe400078e0008 */
[----:B------:R-:W-:-:S05]  /*5e90*/  @P1 IMAD.MOV.U32 R5, RZ, RZ, R9 ;  /* 0x000000ffff051224 */ /* 0x000fca00078e0009 */
[----:B------:R1:W-:Y:S04]  /*5ea0*/  @P1 STG.E desc[UR38][R4.64+0x1e0], R13 ;  /* 0x0001e00d04001986 */ /* 0x0003e8000c101926 */
[----:B------:R1:W-:Y:S02]  /*5eb0*/  @P0 STG.E desc[UR38][R8.64+0x1e4], R87 ;  /* 0x0001e45708000986 */ /* 0x0003e4000c101926 */
.L_x_154:
[----:B------:R-:W-:Y:S05]  /*5ec0*/  BSYNC B0 ;  /* 0x0000000000007941 */ /* 0x000fea0003800000 */
.L_x_28:
[----:B------:R-:W-:Y:S01]  /*5ed0*/  IADD3 R16, P0, R16, UR36, RZ ;  /* 0x0000002410107c10 */ /* 0x000fe2000ff1e0ff */
[----:B------:R-:W-:Y:S01]  /*5ee0*/  ULDC.64 UR4, c[0x0][0x650] ;  /* 0x0001940000047ab9 */ /* 0x000fe20000000a00 */
[----:B------:R-:W-:Y:S01]  /*5ef0*/  PRMT R3, RZ, 0x7610, R3 ;  /* 0x00007610ff037816 */ /* 0x000fe20000000003 */
[----:B------:R-:W-:Y:S01]  /*5f00*/  IMAD.MOV.U32 R100, RZ, RZ, -0x1 ;  /* 0xffffffffff647424 */ /* 0x000fe200078e00ff */
[----:B------:R-:W-:Y:S01]  /*5f10*/  IADD3.X R17, R17, UR42, RZ, P0, !PT ;  /* 0x0000002a11117c10 */ /* 0x000fe200087fe4ff */
[----:B--2---:R-:W-:Y:S01]  /*5f20*/  IMAD.MOV.U32 R99, RZ, RZ, -0x1 ;  /* 0xffffffffff637424 */ /* 0x004fe200078e00ff */
[----:B------:R-:W-:-:S04]  /*5f30*/  ISETP.GE.U32.AND P0, PT, R16, UR4, PT ;  /* 0x0000000410007c0c */ /* 0x000fc8000bf06070 */
[----:B------:R-:W-:-:S13]  /*5f40*/  ISETP.GE.U32.AND.EX P0, PT, R17, UR5, PT, P0 ;  /* 0x0000000511007c0c */ /* 0x000fda000bf06100 */
[----:B------:R-:W-:Y:S05]  /*5f50*/  @P0 BRA `(.L_x_155) ;  /* 0x00000004004c0947 */ /* 0x000fea0003800000 */
[----:B0-----:R-:W0:Y:S01]  /*5f60*/  LDC.64 R10, c[0x0][0x628] ;  /* 0x00018a00ff0a7b82 */ /* 0x001e220000000a00 */
[----:B-1--4-:R-:W1:Y:S01]  /*5f70*/  S2R R12, SR_CTAID.X ;  /* 0x00000000000c7919 */ /* 0x012e620000002500 */
[----:B---3--:R-:W-:Y:S02]  /*5f80*/  IMAD.MOV.U32 R8, RZ, RZ, R16 ;  /* 0x000000ffff087224 */ /* 0x008fe400078e0010 */
[----:B------:R-:W-:Y:S01]  /*5f90*/  IMAD.MOV.U32 R9, RZ, RZ, R17 ;  /* 0x000000ffff097224 */ /* 0x000fe200078e0011 */
[----:B------:R-:W2:Y:S03]  /*5fa0*/  S2R R20, SR_CTAID.Y ;  /* 0x0000000000147919 */ /* 0x000ea60000002600 */
[----:B------:R-:W3:Y:S08]  /*5fb0*/  LDC R0, c[0x0][0x630] ;  /* 0x00018c00ff007b82 */ /* 0x000ef00000000800 */
[----:B------:R-:W4:Y:S01]  /*5fc0*/  LDC.64 R14, c[0x0][0x620] ;  /* 0x00018800ff0e7b82 */ /* 0x000f220000000a00 */
[----:B0-----:R-:W-:-:S04]  /*5fd0*/  ISETP.NE.U32.AND P0, PT, R10, RZ, PT ;  /* 0x000000ff0a00720c */ /* 0x001fc80003f05070 */
[----:B------:R-:W-:-:S13]  /*5fe0*/  ISETP.NE.AND.EX P0, PT, R11, RZ, PT, P0 ;  /* 0x000000ff0b00720c */ /* 0x000fda0003f05300 */
[----:B-1234-:R-:W-:Y:S05]  /*5ff0*/  @!P0 BRA `(.L_x_156) ;  /* 0x0000000000288947 */ /* 0x01efea0003800000 */
        /* <DEDUP_REMOVED lines=10> */
.L_x_156:
[-CC-:B------:R-:W-:Y:S01]  /*60a0*/  SHF.R.U64 R99, R8, R0.reuse, R9.reuse ;  /* 0x0000000008637219 */ /* 0x180fe20000001209 */
[----:B------:R-:W0:Y:S01]  /*60b0*/  LDC.64 R26, c[0x0][0x640] ;  /* 0x00019000ff1a7b82 */ /* 0x000e220000000a00 */
[----:B------:R-:W-:Y:S01]  /*60c0*/  SHF.R.U32.HI R0, RZ, R0, R9 ;  /* 0x00000000ff007219 */ /* 0x000fe20000011609 */
[----:B------:R-:W-:Y:S01]  /*60d0*/  ULDC UR4, c[0x0][0x150] ;  /* 0x0000540000047ab9 */ /* 0x000fe20000000800 */
[----:B------:R-:W-:Y:S02]  /*60e0*/  IADD3 R3, P0, RZ, -R99, RZ ;  /* 0x80000063ff037210 */ /* 0x000fe40007f1e0ff */
[----:B------:R-:W-:-:S03]  /*60f0*/  I2FP.F32.U32 R7, R12 ;  /* 0x0000000c00077245 */ /* 0x000fc60000201000 */
[----:B------:R-:W1:Y:S01]  /*6100*/  LDC R6, c[0x0][0x618] ;  /* 0x00018600ff067b82 */ /* 0x000e620000000800 */
[----:B------:R-:W-:Y:S02]  /*6110*/  IMAD.X R5, RZ, RZ, ~R0, P0 ;  /* 0x000000ffff057224 */ /* 0x000fe400000e0e00 */
[----:B------:R-:W-:Y:S01]  /*6120*/  FMUL R7, R7, UR4 ;  /* 0x0000000407077c20 */ /* 0x000fe20008400000 */
[----:B------:R-:W-:Y:S01]  /*6130*/  ULDC UR4, c[0x0][0x154] ;  /* 0x0000550000047ab9 */ /* 0x000fe20000000800 */
[-C--:B------:R-:W-:Y:S02]  /*6140*/  IMAD R0, R5, R14.reuse, RZ ;  /* 0x0000000e05007224 */ /* 0x080fe400078e02ff */
[C---:B------:R-:W-:Y:S01]  /*6150*/  IMAD.WIDE.U32 R4, R3.reuse, R14, R16 ;  /* 0x0000000e03047225 */ /* 0x040fe200078e0010 */
[----:B------:R-:W2:Y:S01]  /*6160*/  LDC R8, c[0x0][0x608] ;  /* 0x00018200ff087b82 */ /* 0x000ea20000000800 */
[----:B------:R-:W3:Y:S02]  /*6170*/  F2I.U32.TRUNC.NTZ R7, R7 ;  /* 0x0000000700077305 */ /* 0x000ee4000020f000 */
[----:B------:R-:W-:Y:S01]  /*6180*/  IMAD R3, R3, R15, R0 ;  /* 0x0000000f03037224 */ /* 0x000fe200078e0200 */
[----:B------:R-:W-:-:S03]  /*6190*/  I2FP.F32.U32 R0, R20 ;  /* 0x0000001400007245 */ /* 0x000fc60000201000 */
[----:B------:R-:W-:Y:S01]  /*61a0*/  IMAD.IADD R3, R5, 0x1, R3 ;  /* 0x0000000105037824 */ /* 0x000fe200078e0203 */
[----:B------:R-:W4:Y:S01]  /*61b0*/  LDC R11, c[0x0][0x658] ;  /* 0x00019600ff0b7b82 */ /* 0x000f220000000800 */
[----:B0-----:R-:W-:-:S04]  /*61c0*/  ISETP.NE.U32.AND P0, PT, R26, RZ, PT ;  /* 0x000000ff1a00720c */ /* 0x001fc80003f05070 */
[----:B------:R-:W-:-:S03]  /*61d0*/  ISETP.NE.AND.EX P0, PT, R27, RZ, PT, P0 ;  /* 0x000000ff1b00720c */ /* 0x000fc60003f05300 */
[----:B------:R-:W0:Y:S01]  /*61e0*/  LDC R9, c[0x0][0x144] ;  /* 0x00005100ff097b82 */ /* 0x000e220000000800 */
[-C--:B-1----:R-:W-:Y:S01]  /*61f0*/  SHF.R.U64 R10, R4, R6.reuse, R3 ;  /* 0x00000006040a7219 */ /* 0x082fe20000001203 */
[----:B---3--:R-:W-:Y:S01]  /*6200*/  IMAD.MOV R7, RZ, RZ, -R7 ;  /* 0x000000ffff077224 */ /* 0x008fe200078e0a07 */
[----:B------:R-:W-:Y:S01]  /*6210*/  SHF.R.U32.HI R3, RZ, R6, R3 ;  /* 0x00000006ff037219 */ /* 0x000fe20000011603 */
[----:B------:R-:W-:-:S04]  /*6220*/  FMUL R6, R0, UR4 ;  /* 0x0000000400067c20 */ /* 0x000fc80008400000 */
[----:B------:R-:W1:Y:S01]  /*6230*/  LDC R21, c[0x0][0x148] ;  /* 0x00005200ff157b82 */ /* 0x000e620000000800 */
[----:B------:R3:W0:Y:S01]  /*6240*/  F2I.U32.TRUNC.NTZ R14, R6 ;  /* 0x00000006000e7305 */ /* 0x000622000020f000 */
[-CC-:B--2---:R-:W-:Y:S02]  /*6250*/  SHF.R.U64 R13, R10, R8.reuse, R3.reuse ;  /* 0x000000080a0d7219 */ /* 0x184fe40000001203 */
[----:B------:R-:W-:-:S04]  /*6260*/  SHF.R.U32.HI R0, RZ, R8, R3 ;  /* 0x00000008ff007219 */ /* 0x000fc80000011603 */
[----:B-----5:R-:W2:Y:S01]  /*6270*/  LDC R24, c[0x0][0x648] ;  /* 0x00019200ff187b82 */ /* 0x020ea20000000800 */
[-CC-:B----4-:R-:W-:Y:S02]  /*6280*/  SHF.R.U64 R15, R13, R11.reuse, R0.reuse ;  /* 0x0000000b0d0f7219 */ /* 0x190fe40000001200 */
[----:B------:R-:W-:-:S03]  /*6290*/  SHF.R.U32.HI R5, RZ, R11, R0 ;  /* 0x0000000bff057219 */ /* 0x000fc60000011600 */
[----:B------:R-:W-:Y:S02]  /*62a0*/  IMAD.MOV.U32 R4, RZ, RZ, R15 ;  /* 0x000000ffff047224 */ /* 0x000fe400078e000f */
[----:B------:R-:W4:Y:S01]  /*62b0*/  LDC R28, c[0x0][0x638] ;  /* 0x00018e00ff1c7b82 */ /* 0x000f220000000800 */
[----:B0-----:R-:W-:-:S07]  /*62c0*/  IMAD R25, R9, R7, R12 ;  /* 0x0000000709197224 */ /* 0x001fce00078e020c */
[----:B------:R-:W0:Y:S08]  /*62d0*/  LDC R29, c[0x0][0x610] ;  /* 0x00018400ff1d7b82 */ /* 0x000e300000000800 */
[----:B------:R-:W0:Y:S01]  /*62e0*/  LDC R30, c[0x0][0x600] ;  /* 0x00018000ff1e7b82 */ /* 0x000e220000000800 */
[----:B-123--:R-:W-:Y:S05]  /*62f0*/  @!P0 BRA `(.L_x_157) ;  /* 0x0000000000288947 */ /* 0x00efea0003800000 */
        /* <DEDUP_REMOVED lines=10> */
.L_x_157:
[----:B------:R-:W-:Y:S01]  /*63a0*/  ISETP.NE.AND P0, PT, R2, 0x1, PT ;  /* 0x000000010200780c */ /* 0x000fe20003f05270 */
[----:B------:R-:W-:Y:S01]  /*63b0*/  IMAD.MOV R14, RZ, RZ, -R14 ;  /* 0x000000ffff0e7224 */ /* 0x000fe200078e0a0e */
[----:B------:R-:W-:Y:S02]  /*63c0*/  SHF.R.U64 R0, R4, R24, R5 ;  /* 0x0000001804007219 */ /* 0x000fe40000001205 */
[----:B------:R-:W-:Y:S02]  /*63d0*/  LOP3.LUT R3, R13, R96, RZ, 0xc0, !PT ;  /* 0x000000600d037212 */ /* 0x000fe400078ec0ff */
[----:B------:R-:W-:Y:S01]  /*63e0*/  LOP3.LUT R10, R10, R95, RZ, 0xc0, !PT ;  /* 0x0000005f0a0a7212 */ /* 0x000fe200078ec0ff */
[----:B------:R-:W-:Y:S02]  /*63f0*/  IMAD.MOV R4, RZ, RZ, -R0 ;  /* 0x000000ffff047224 */ /* 0x000fe400078e0a00 */
[----:B------:R-:W-:Y:S02]  /*6400*/  IMAD R0, R90, R0, R3 ;  /* 0x000000005a007224 */ /* 0x000fe400078e0203 */
[----:B----4-:R-:W-:-:S02]  /*6410*/  IMAD R3, R4, R28, R15 ;  /* 0x0000001c04037224 */ /* 0x010fc400078e020f */
[----:B------:R-:W-:Y:S02]  /*6420*/  @P0 IMAD R25, R21, R14, R20 ;  /* 0x0000000e15190224 */ /* 0x000fe400078e0214 */
[----:B0-----:R-:W-:Y:S02]  /*6430*/  IMAD R5, R3, R30, R10 ;  /* 0x0000001e03057224 */ /* 0x001fe400078e020a */
[----:B------:R-:W-:Y:S02]  /*6440*/  IMAD R0, R0, R29, R25 ;  /* 0x0000001d00007224 */ /* 0x000fe400078e0219 */
[----:B------:R-:W-:-:S03]  /*6450*/  IMAD.MOV.U32 R4, RZ, RZ, 0x1 ;  /* 0x00000001ff047424 */ /* 0x000fc600078e00ff */
[----:B------:R-:W-:Y:S02]  /*6460*/  SEL R100, R5, R0, !P0 ;  /* 0x0000000005647207 */ /* 0x000fe40004000000 */
[----:B------:R-:W-:Y:S02]  /*6470*/  PRMT R3, R4, 0x7610, R3 ;  /* 0x0000761004037816 */ /* 0x000fe40000000003 */
[----:B------:R-:W-:-:S07]  /*6480*/  SEL R0, R0, R5, !P0 ;  /* 0x0000000500007207 */ /* 0x000fce0004000000 */
.L_x_155:
[----:B------:R-:W-:Y:S01]  /*6490*/  LOP3.LUT P0, RZ, R3, 0xff, RZ, 0xc0, !PT ;  /* 0x000000ff03ff7812 */ /* 0x000fe2000780c0ff */
[----:B------:R-:W-:Y:S01]  /*64a0*/  UIMAD.WIDE.U32 UR4, UR41, -0x33333333, URZ ;  /* 0xcccccccd290478a5 */ /* 0x000fe2000f8e003f */
[----:B------:R-:W-:-:S03]  /*64b0*/  IMAD.MOV.U32 R101, RZ, RZ, R0 ;  /* 0x000000ffff657224 */ /* 0x000fc600078e0000 */
[----:B------:R-:W-:-:S04]  /*64c0*/  USHF.R.U32.HI UR4, URZ, 0x2, UR5 ;  /* 0x000000023f047899 */ /* 0x000fc80008011605 */
[----:B------:R-:W-:-:S04]  /*64d0*/  UIMAD UR41, UR4, -0x5, UR41 ;  /* 0xfffffffb042978a4 */ /* 0x000fc8000f8e0229 */
[----:B------:R-:W-:Y:S08]  /*64e0*/  @P0 BRA `(.L_x_158) ;  /* 0xffffffac003c0947 */ /* 0x000ff0000383ffff */
[----:B------:R-:W-:Y:S05]  /*64f0*/  EXIT ;  /* 0x000000000000794d */ /* 0x000fea0003800000 */
.L_x_3:
        /* <DEDUP_REMOVED lines=26> */
.L_x_160:
[--C-:B------:R-:W-:Y:S01]  /*66a0*/  SHF.R.U64 R14, R12, R20, R13.reuse ;  /* 0x000000140c0e7219 */ /* 0x100fe2000000120d */
[----:B------:R-:W0:Y:S01]  /*66b0*/  LDC R24, c[0x0][0x618] ;  /* 0x00018600ff187b82 */ /* 0x000e220000000800 */
[----:B------:R-:W-:Y:S01]  /*66c0*/  I2FP.F32.U32 R8, R6 ;  /* 0x0000000600087245 */ /* 0x000fe20000201000 */
[----:B------:R-:W-:Y:S01]  /*66d0*/  ULDC UR4, c[0x0][0x150] ;  /* 0x0000540000047ab9 */ /* 0x000fe20000000800 */
[----:B------:R-:W-:Y:S02]  /*66e0*/  SHF.R.U32.HI R7, RZ, R20, R13 ;  /* 0x00000014ff077219 */ /* 0x000fe4000001160d */
[----:B------:R-:W-:Y:S01]  /*66f0*/  IADD3 R11, P0, RZ, -R14, RZ ;  /* 0x8000000eff0b7210 */ /* 0x000fe20007f1e0ff */
[----:B------:R-:W-:Y:S01]  /*6700*/  FMUL R13, R8, UR4 ;  /* 0x00000004080d7c20 */ /* 0x000fe20008400000 */
[----:B------:R-:W-:Y:S01]  /*6710*/  ULDC UR4, c[0x0][0x154] ;  /* 0x0000550000047ab9 */ /* 0x000fe20000000800 */
[----:B------:R-:W1:Y:S02]  /*6720*/  LDC.64 R26, c[0x0][0x640] ;  /* 0x00019000ff1a7b82 */ /* 0x000e640000000a00 */
[----:B------:R-:W-:-:S02]  /*6730*/  IMAD.X R7, RZ, RZ, ~R7, P0 ;  /* 0x000000ffff077224 */ /* 0x000fc400000e0e07 */
[----:B------:R-:W2:Y:S01]  /*6740*/  F2I.U32.TRUNC.NTZ R13, R13 ;  /* 0x0000000d000d7305 */ /* 0x000ea2000020f000 */
[----:B------:R-:W-:-:S03]  /*6750*/  IMAD.WIDE.U32 R8, R11, R22, R16 ;  /* 0x000000160b087225 */ /* 0x000fc600078e0010 */
[----:B------:R-:W3:Y:S01]  /*6760*/  LDC R15, c[0x0][0x144] ;  /* 0x00005100ff0f7b82 */ /* 0x000ee20000000800 */
[----:B------:R-:W-:-:S04]  /*6770*/  IMAD R10, R7, R22, RZ ;  /* 0x00000016070a7224 */ /* 0x000fc800078e02ff */
[----:B------:R-:W-:Y:S02]  /*6780*/  IMAD R7, R11, R23, R10 ;  /* 0x000000170b077224 */ /* 0x000fe400078e020a */
[----:B------:R-:W-:Y:S01]  /*6790*/  IMAD.MOV.U32 R10, RZ, RZ, -0x1 ;  /* 0xffffffffff0a7424 */ /* 0x000fe200078e00ff */
[----:B------:R-:W4:Y:S01]  /*67a0*/  LDC R20, c[0x0][0x608] ;  /* 0x00018200ff147b82 */ /* 0x000f220000000800 */
[----:B------:R-:W-:Y:S01]  /*67b0*/  IMAD.IADD R7, R9, 0x1, R7 ;  /* 0x0000000109077824 */ /* 0x000fe200078e0207 */
[----:B------:R-:W-:-:S04]  /*67c0*/  I2FP.F32.U32 R9, R5 ;  /* 0x0000000500097245 */ /* 0x000fc80000201000 */
[-C--:B0-----:R-:W-:Y:S01]  /*67d0*/  SHF.R.U64 R12, R8, R24.reuse, R7 ;  /* 0x00000018080c7219 */ /* 0x081fe20000001207 */
[----:B--2---:R-:W-:Y:S01]  /*67e0*/  IMAD.MOV R8, RZ, RZ, -R13 ;  /* 0x000000ffff087224 */ /* 0x004fe200078e0a0d */
[----:B------:R-:W0:Y:S01]  /*67f0*/  LDC R11, c[0x0][0x658] ;  /* 0x00019600ff0b7b82 */ /* 0x000e220000000800 */
[----:B-1----:R-:W-:Y:S01]  /*6800*/  ISETP.NE.U32.AND P0, PT, R26, RZ, PT ;  /* 0x000000ff1a00720c */ /* 0x002fe20003f05070 */
[----:B------:R-:W-:Y:S01]  /*6810*/  FMUL R9, R9, UR4 ;  /* 0x0000000409097c20 */ /* 0x000fe20008400000 */
[----:B------:R-:W-:Y:S02]  /*6820*/  SHF.R.U32.HI R7, RZ, R24, R7 ;  /* 0x00000018ff077219 */ /* 0x000fe40000011607 */
[----:B------:R-:W-:-:S03]  /*6830*/  ISETP.NE.AND.EX P0, PT, R27, RZ, PT, P0 ;  /* 0x000000ff1b00720c */ /* 0x000fc60003f05300 */
[----:B------:R-:W1:Y:S01]  /*6840*/  LDC R22, c[0x0][0x148] ;  /* 0x00005200ff167b82 */ /* 0x000e620000000800 */
[----:B---3--:R-:W-:Y:S02]  /*6850*/  IMAD R23, R15, R8, R6 ;  /* 0x000000080f177224 */ /* 0x008fe400078e0206 */
[----:B------:R-:W-:-:S05]  /*6860*/  IMAD.MOV.U32 R8, RZ, RZ, 0x1 ;  /* 0x00000001ff087424 */ /* 0x000fca00078e00ff */
[----:B------:R-:W2:Y:S01]  /*6870*/  LDC R21, c[0x0][0x600] ;  /* 0x00018000ff157b82 */ /* 0x000ea20000000800 */
[-CC-:B----4-:R-:W-:Y:S02]  /*6880*/  SHF.R.U64 R15, R12, R20.reuse, R7.reuse ;  /* 0x000000140c0f7219 */ /* 0x190fe40000001207 */
[----:B------:R-:W-:Y:S02]  /*6890*/  SHF.R.U32.HI R6, RZ, R20, R7 ;  /* 0x00000014ff067219 */ /* 0x000fe40000011607 */
[----:B------:R3:W4:Y:S03]  /*68a0*/  F2I.U32.TRUNC.NTZ R20, R9 ;  /* 0x0000000900147305 */ /* 0x000726000020f000 */
[----:B------:R-:W1:Y:S01]  /*68b0*/  LDC R25, c[0x0][0x648] ;  /* 0x00019200ff197b82 */ /* 0x000e620000000800 */
[-C--:B0-----:R-:W-:Y:S02]  /*68c0*/  SHF.R.U64 R19, R15, R11.reuse, R6 ;  /* 0x0000000b0f137219 */ /* 0x081fe40000001206 */
[----:B------:R-:W-:-:S02]  /*68d0*/  SHF.L.U32 R10, R10, R11, RZ ;  /* 0x0000000b0a0a7219 */ /* 0x000fc400000006ff */
[-C--:B------:R-:W-:Y:S01]  /*68e0*/  SHF.R.U32.HI R7, RZ, R11.reuse, R6 ;  /* 0x0000000bff077219 */ /* 0x080fe20000011606 */
[----:B------:R-:W-:Y:S01]  /*68f0*/  IMAD.MOV.U32 R6, RZ, RZ, R19 ;  /* 0x000000ffff067224 */ /* 0x000fe200078e0013 */
[----:B------:R-:W-:Y:S01]  /*6900*/  SHF.L.U32 R24, R8, R11, RZ ;  /* 0x0000000b08187219 */ /* 0x000fe200000006ff */
[----:B------:R-:W0:Y:S01]  /*6910*/  LDC R28, c[0x0][0x638] ;  /* 0x00018e00ff1c7b82 */ /* 0x000e220000000800 */
[----:B------:R-:W-:-:S07]  /*6920*/  LOP3.LUT R30, RZ, R10, RZ, 0x33, !PT ;  /* 0x0000000aff1e7212 */ /* 0x000fce00078e33ff */
[----:B------:R-:W0:Y:S01]  /*6930*/  LDC R29, c[0x0][0x610] ;  /* 0x00018400ff1d7b82 */ /* 0x000e220000000800 */
[----:B---34-:R-:W-:Y:S05]  /*6940*/  @!P0 BRA `(.L_x_161) ;  /* 0x0000000000288947 */ /* 0x018fea0003800000 */
[----:B------:R-:W3:Y:S02]  /*6950*/  LDC R6, c[0x0][0x64c] ;  /* 0x00019300ff067b82 */ /* 0x000ee40000000800 */
[----:B---3--:R-:W-:-:S05]  /*6960*/  IADD3 R11, P0, R19, R6, RZ ;  /* 0x00000006130b7210 */ /* 0x008fca0007f1e0ff */
        /* <DEDUP_REMOVED lines=8> */
.L_x_161:
[----:B------:R-:W-:Y:S01]  /*69f0*/  ISETP.NE.AND P0, PT, R2, 0x1, PT ;  /* 0x000000010200780c */ /* 0x000fe20003f05270 */
[----:B--2---:R-:W-:Y:S01]  /*6a00*/  VIADD R9, R21, 0xffffffff ;  /* 0xffffffff15097836 */ /* 0x004fe20000000000 */
[----:B-1----:R-:W-:Y:S01]  /*6a10*/  SHF.R.U64 R7, R6, R25, R7 ;  /* 0x0000001906077219 */ /* 0x002fe20000001207 */
[----:B------:R-:W-:Y:S01]  /*6a20*/  IMAD.MOV R20, RZ, RZ, -R20 ;  /* 0x000000ffff147224 */ /* 0x000fe200078e0a14 */
[----:B------:R-:W-:Y:S02]  /*6a30*/  LOP3.LUT R6, R15, R30, RZ, 0xc0, !PT ;  /* 0x0000001e0f067212 */ /* 0x000fe400078ec0ff */
[----:B------:R-:W-:Y:S01]  /*6a40*/  LOP3.LUT R12, R12, R9, RZ, 0xc0, !PT ;  /* 0x000000090c0c7212 */ /* 0x000fe200078ec0ff */
[----:B------:R-:W-:Y:S02]  /*6a50*/  IMAD.MOV R8, RZ, RZ, -R7 ;  /* 0x000000ffff087224 */ /* 0x000fe400078e0a07 */
[----:B------:R-:W-:Y:S02]  /*6a60*/  IMAD R6, R24, R7, R6 ;  /* 0x0000000718067224 */ /* 0x000fe400078e0206 */
[----:B------:R-:W-:-:S02]  /*6a70*/  IMAD.MOV.U32 R9, RZ, RZ, 0x1 ;  /* 0x00000001ff097424 */ /* 0x000fc400078e00ff */
[----:B------:R-:W-:Y:S02]  /*6a80*/  @P0 IMAD R23, R22, R20, R5 ;  /* 0x0000001416170224 */ /* 0x000fe400078e0205 */
[----:B0-----:R-:W-:Y:S02]  /*6a90*/  IMAD R5, R8, R28, R19 ;  /* 0x0000001c08057224 */ /* 0x001fe400078e0213 */
[----:B------:R-:W-:Y:S02]  /*6aa0*/  IMAD R19, R6, R29, R23 ;  /* 0x0000001d06137224 */ /* 0x000fe400078e0217 */
[----:B------:R-:W-:Y:S02]  /*6ab0*/  IMAD R6, R5, R21, R12 ;  /* 0x0000001505067224 */ /* 0x000fe400078e020c */
[----:B------:R-:W-:-:S03]  /*6ac0*/  IMAD.MOV.U32 R8, RZ, RZ, R14 ;  /* 0x000000ffff087224 */ /* 0x000fc600078e000e */
[----:B------:R-:W-:Y:S02]  /*6ad0*/  SEL R20, R6, R19, !P0 ;  /* 0x0000001306147207 */ /* 0x000fe40004000000 */
[----:B------:R-:W-:-:S07]  /*6ae0*/  SEL R19, R19, R6, !P0 ;  /* 0x0000000613137207 */ /* 0x000fce0004000000 */
.L_x_159:
[----:B------:R-:W-:-:S08]  /*6af0*/  NOP ;  /* 0x0000000000007918 */ /* 0x000fd00000000000 */
[----:B------:R-:W0:-:S00]  /*6b00*/  USETMAXREG.DEALLOC.CTAPOOL 0x28 ;  /* 0x00000028000079c8 */ /* 0x000e0000080e0500 */
[----:B0-----:R-:W-:-:S13]  /*6b10*/  ISETP.NE.AND P0, PT, R0, RZ, PT ;  /* 0x000000ff0000720c */ /* 0x001fda0003f05270 */
[----:B------:R-:W-:Y:S05]  /*6b20*/  @P0 EXIT ;  /* 0x000000000000094d */ /* 0x000fea0003800000 */
[----:B------:R-:W-:Y:S01]  /*6b30*/  LOP3.LUT P0, RZ, R9, 0xff, RZ, 0xc0, !PT ;  /* 0x000000ff09ff7812 */ /* 0x000fe2000780c0ff */
[----:B------:R-:W-:Y:S02]  /*6b40*/  IMAD.MOV.U32 R0, RZ, RZ, 0x1 ;  /* 0x00000001ff007424 */ /* 0x000fe400078e00ff */
[----:B------:R-:W-:-:S10]  /*6b50*/  IMAD.MOV.U32 R12, RZ, RZ, RZ ;  /* 0x000000ffff0c7224 */ /* 0x000fd400078e00ff */
[----:B------:R-:W-:Y:S05]  /*6b60*/  @!P0 BRA `(.L_x_162) ;  /* 0x0000000c000c8947 */ /* 0x000fea0003800000 */
[----:B------:R-:W0:Y:S01]  /*6b70*/  LDC R0, c[0x0][0x28c] ;  /* 0x0000a300ff007b82 */ /* 0x000e220000000800 */
[----:B------:R-:W-:Y:S01]  /*6b80*/  LOP3.LUT P0, RZ, R3, 0x1f, RZ, 0xc0, !PT ;  /* 0x0000001f03ff7812 */ /* 0x000fe2000780c0ff */
[----:B------:R-:W-:Y:S01]  /*6b90*/  ULDC UR5, c[0x0][0x658] ;  /* 0x0001960000057ab9 */ /* 0x000fe20000000800 */
[----:B------:R-:W-:Y:S01]  /*6ba0*/  UMOV UR6, 0xffffffff ;  /* 0xffffffff00067882 */ /* 0x000fe20000000000 */
[----:B------:R-:W-:Y:S01]  /*6bb0*/  BSSY B0, `(.L_x_162) ;  /* 0x00000be000007945 */ /* 0x000fe20003800000 */
[----:B------:R-:W-:Y:S01]  /*6bc0*/  USHF.L.U32 UR6, UR6, UR5, URZ ;  /* 0x0000000506067299 */ /* 0x000fe2000800063f */
[C---:B------:R-:W-:Y:S01]  /*6bd0*/  ISETP.NE.AND P2, PT, R4.reuse, RZ, PT ;  /* 0x000000ff0400720c */ /* 0x040fe20003f45270 */
[----:B------:R-:W-:Y:S01]  /*6be0*/  IMAD.MOV.U32 R13, RZ, RZ, 0x1 ;  /* 0x00000001ff0d7424 */ /* 0x000fe200078e00ff */
[----:B------:R-:W-:Y:S01]  /*6bf0*/  ISETP.NE.OR P0, PT, R4, RZ, !P0 ;  /* 0x000000ff0400720c */ /* 0x000fe20004705670 */
[----:B------:R-:W-:Y:S01]  /*6c00*/  IMAD.MOV.U32 R12, RZ, RZ, RZ ;  /* 0x000000ffff0c7224 */ /* 0x000fe200078e00ff */
[----:B------:R-:W-:Y:S01]  /*6c10*/  LOP3.LUT R11, R18, 0x2, RZ, 0xfc, !PT ;  /* 0x00000002120b7812 */ /* 0x000fe200078efcff */
[----:B------:R-:W-:Y:S01]  /*6c20*/  ULDC UR4, c[0x0][0x600] ;  /* 0x0001800000047ab9 */ /* 0x000fe20000000800 */
[----:B------:R-:W-:Y:S01]  /*6c30*/  UMOV UR7, 0x1 ;  /* 0x0000000100077882 */ /* 0x000fe20000000000 */
[----:B------:R-:W-:-:S02]  /*6c40*/  UIADD3 UR15, UR4, -0x1, URZ ;  /* 0xffffffff040f7890 */ /* 0x000fc4000fffe03f */
[----:B------:R-:W-:Y:S02]  /*6c50*/  USHF.L.U32 UR17, UR7, UR5, URZ ;  /* 0x0000000507117299 */ /* 0x000fe4000800063f */
[----:B------:R-:W-:Y:S01]  /*6c60*/  ULOP3.LUT UR16, URZ, UR6, URZ, 0x33, !UPT ;  /* 0x000000063f107292 */ /* 0x000fe2000f8e333f */
[----:B------:R-:W-:Y:S01]  /*6c70*/  ULDC.64 UR20, c[0x0][0x198] ;  /* 0x0000660000147ab9 */ /* 0x000fe20000000a00 */
[----:B0-----:R-:W-:-:S05]  /*6c80*/  VIADD R0, R0, 0x1f ;  /* 0x0000001f00007836 */ /* 0x001fca0000000000 */
[----:B------:R-:W-:-:S04]  /*6c90*/  SHF.R.S32.HI R3, RZ, 0x1f, R0 ;  /* 0x0000001fff037819 */ /* 0x000fc80000011400 */
[----:B------:R-:W-:Y:S01]  /*6ca0*/  LEA.HI R3, R3, R0, RZ, 0x5 ;  /* 0x0000000003037211 */ /* 0x000fe200078f28ff */
[----:B------:R-:W-:-:S03]  /*6cb0*/  IMAD.MOV.U32 R0, RZ, RZ, 0x1 ;  /* 0x00000001ff007424 */ /* 0x000fc600078e00ff */
[----:B------:R-:W-:-:S05]  /*6cc0*/  SHF.R.S32.HI R3, RZ, 0x5, R3 ;  /* 0x00000005ff037819 */ /* 0x000fca0000011403 */
[----:B------:R-:W-:-:S07]  /*6cd0*/  VIADD R10, R3, 0x1 ;  /* 0x00000001030a7836 */ /* 0x000fce0000000000 */
.L_x_174:
[----:B------:R-:W-:-:S03]  /*6ce0*/  UMOV UR4, 0xffffffff ;  /* 0xffffffff00047882 */ /* 0x000fc60000000000 */
[----:B------:R-:W-:Y:S05]  /*6cf0*/  BRA.DIV UR4, `(.L_x_163) ;  /* 0x0000000e04b87947 */ /* 0x000fea000b800000 */
[----:B------:R-:W-:-:S13]  /*6d00*/  ELECT P6, URZ, PT ;  /* 0x00000000003f782f */ /* 0x000fda00038c0000 */
.L_x_186:
[----:B------:R-:W0:Y:S01]  /*6d10*/  LDC R4, c[0x0][0x28c] ;  /* 0x0000a300ff047b82 */ /* 0x000e220000000800 */
[----:B------:R-:W-:Y:S01]  /*6d20*/  BSSY B1, `(.L_x_164) ;  /* 0x0000035000017945 */ /* 0x000fe20003800000 */
[----:B0-----:R-:W-:-:S13]  /*6d30*/  ISETP.LT.OR P6, PT, R4, 0x1, !P6 ;  /* 0x000000010400780c */ /* 0x001fda00077c1670 */
[----:B------:R-:W-:Y:S05]  /*6d40*/  @P6 BRA `(.L_x_165) ;  /* 0x0000000000c86947 */ /* 0x000fea0003800000 */
[----:B------:R-:W-:Y:S02]  /*6d50*/  IMAD.SHL.U32 R20, R20, 0x80, RZ ;  /* 0x0000008014147824 */ /* 0x000fe400078e00ff */
[----:B------:R-:W-:Y:S02]  /*6d60*/  IMAD.SHL.U32 R19, R19, 0x80, RZ ;  /* 0x0000008013137824 */ /* 0x000fe400078e00ff */
[----:B------:R-:W-:Y:S02]  /*6d70*/  IMAD.MOV.U32 R21, RZ, RZ, RZ ;  /* 0x000000ffff157224 */ /* 0x000fe400078e00ff */
[----:B------:R-:W-:Y:S02]  /*6d80*/  IMAD.MOV.U32 R4, RZ, RZ, R10 ;  /* 0x000000ffff047224 */ /* 0x000fe400078e000a */
[----:B------:R-:W-:Y:S02]  /*6d90*/  IMAD.MOV.U32 R5, RZ, RZ, R0 ;  /* 0x000000ffff057224 */ /* 0x000fe400078e0000 */
[----:B------:R-:W-:-:S07]  /*6da0*/  IMAD.MOV.U32 R6, RZ, RZ, R12 ;  /* 0x000000ffff067224 */ /* 0x000fce00078e000c */
.L_x_169:
[----:B------:R-:W0:Y:S01]  /*6db0*/  S2R R14, SR_CgaCtaId ;  /* 0x00000000000e7919 */ /* 0x000e220000008800 */
[----:B------:R-:W-:Y:S01]  /*6dc0*/  MOV R7, 0x400 ;  /* 0x0000040000077802 */ /* 0x000fe20000000f00 */
[----:B------:R-:W1:Y:S03]  /*6dd0*/  @!P2 LDC R9, c[0x0][0x500] ;  /* 0x00014000ff09ab82 */ /* 0x000e660000000800 */
[----:B0-----:R-:W-:Y:S02]  /*6de0*/  LEA R15, R14, R7, 0x18 ;  /* 0x000000070e0f7211 */ /* 0x001fe400078ec0ff */
[----:B------:R-:W-:-:S03]  /*6df0*/  SHF.L.U32 R7, R5, 0x1f, RZ ;  /* 0x0000001f05077819 */ /* 0x000fc600000006ff */
[----:B------:R-:W-:-:S04]  /*6e00*/  IMAD R14, R6, 0x8, R15 ;  /* 0x00000008060e7824 */ /* 0x000fc800078e020f */
[----:B------:R-:W0:Y:S02]  /*6e10*/  SYNCS.PHASECHK.TRANS64.TRYWAIT P1, [R14+URZ+0x28], R7 ;  /* 0x000028070e0075a7 */ /* 0x000e24000802017f */
[----:B01----:R-:W-:Y:S05]  /*6e20*/  @!P1 BRA `(.L_x_166) ;  /* 0x0000000c008c9947 */ /* 0x003fea0003800000 */
.L_x_187:
[----:B0-----:R-:W-:Y:S01]  /*6e30*/  PRMT R7, R11, 0x9910, RZ ;  /* 0x000099100b077816 */ /* 0x001fe200000000ff */
[----:B------:R0:W-:Y:S03]  /*6e40*/  @!P2 SYNCS.ARRIVE.TRANS64 RZ, [R14+URZ], R9 ;  /* 0x000000090effa9a7 */ /* 0x0001e6000800003f */
[----:B------:R-:W-:-:S13]  /*6e50*/  ISETP.NE.AND P1, PT, R7, 0x2, PT ;  /* 0x000000020700780c */ /* 0x000fda0003f25270 */
[----:B0-----:R-:W-:Y:S05]  /*6e60*/  @P1 BRA `(.L_x_167) ;  /* 0x0000000000041947 */ /* 0x001fea0003800000 */
[----:B------:R-:W-:Y:S01]  /*6e70*/  BPT.TRAP 0x1 ;  /* 0x000000040000795c */ /* 0x000fe20000300000 */
.L_x_167:
[----:B------:R-:W-:Y:S05]  /*6e80*/  @P0 BRA `(.L_x_168) ;  /* 0x0000000000040947 */ /* 0x000fea0003800000 */
[----:B------:R-:W-:Y:S01]  /*6e90*/  BPT.TRAP 0x1 ;  /* 0x000000040000795c */ /* 0x000fe20000300000 */
.L_x_168:
[----:B------:R-:W-:Y:S01]  /*6ea0*/  IMAD R15, R6, 0x4000, R15 ;  /* 0x00004000060f7824 */ /* 0x000fe200078e020f */
[----:B------:R-:W-:Y:S01]  /*6eb0*/  R2UR UR9, R14 ;  /* 0x000000000e0972ca */ /* 0x000fe200000e0000 */
[----:B------:R-:W-:Y:S01]  /*6ec0*/  VIADD R4, R4, 0xffffffff ;  /* 0xffffffff04047836 */ /* 0x000fe20000000000 */
[----:B------:R-:W-:Y:S01]  /*6ed0*/  UIADD3 UR4, UP0, UR20, 0xf0, URZ ;  /* 0x000000f014047890 */ /* 0x000fe2000ff1e03f */
[----:B------:R-:W-:Y:S01]  /*6ee0*/  R2UR UR11, R19 ;  /* 0x00000000130b72ca */ /* 0x000fe200000e0000 */
[----:B------:R-:W-:Y:S01]  /*6ef0*/  UIADD3 UR22, UP1, UR20, 0x1f0, URZ ;  /* 0x000001f014167890 */ /* 0x000fe2000ff3e03f */
[----:B------:R-:W-:Y:S01]  /*6f00*/  R2UR UR8, R15 ;  /* 0x000000000f0872ca */ /* 0x000fe200000e0000 */
[----:B------:R-:W-:Y:S01]  /*6f10*/  UIADD3.X UR5, URZ, UR21, URZ, UP0, !UPT ;  /* 0x000000153f057290 */ /* 0x000fe200087fe43f */
[C---:B------:R-:W-:Y:S01]  /*6f20*/  R2UR UR10, R21.reuse ;  /* 0x00000000150a72ca */ /* 0x040fe200000e0000 */
[----:B------:R-:W-:Y:S01]  /*6f30*/  VIADD R6, R6, 0x1 ;  /* 0x0000000106067836 */ /* 0x000fe20000000000 */
[----:B------:R-:W-:Y:S01]  /*6f40*/  R2UR UR12, R8 ;  /* 0x00000000080c72ca */ /* 0x000fe200000e0000 */
[----:B------:R-:W-:Y:S01]  /*6f50*/  UIADD3.X UR23, URZ, UR21, URZ, UP1, !UPT ;  /* 0x000000153f177290 */ /* 0x000fe20008ffe43f */
[----:B------:R-:W-:Y:S01]  /*6f60*/  R2UR UR18, R20 ;  /* 0x00000000141272ca */ /* 0x000fe200000e0000 */
[----:B------:R-:W-:Y:S01]  /*6f70*/  UMOV UR6, 0x0 ;  /* 0x0000000000067882 */ /* 0x000fe20000000000 */
[----:B------:R-:W-:Y:S01]  /*6f80*/  ISETP.GT.AND P3, PT, R4, 0x1, PT ;  /* 0x000000010400780c */ /* 0x000fe20003f64270 */
[----:B------:R-:W-:Y:S01]  /*6f90*/  UMOV UR7, 0x10000000 ;  /* 0x1000000000077882 */ /* 0x000fe20000000000 */
[----:B------:R-:W-:Y:S01]  /*6fa0*/  ISETP.NE.AND P1, PT, R6, 0x5, PT ;  /* 0x000000050600780c */ /* 0x000fe20003f25270 */
[----:B------:R-:W-:-:S02]  /*6fb0*/  VIADD R21, R21, 0x20 ;  /* 0x0000002015157836 */ /* 0x000fc40000000000 */
[----:B------:R-:W-:Y:S01]  /*6fc0*/  UIADD3 UR13, UR8, 0x100, URZ ;  /* 0x00000100080d7890 */ /* 0x000fe2000fffe03f */
[----:B------:R-:W-:Y:S01]  /*6fd0*/  SEL R14, RZ, 0x1, P1 ;  /* 0x00000001ff0e7807 */ /* 0x000fe20000800000 */
[----:B------:R-:W-:Y:S01]  /*6fe0*/  UIADD3 UR14, UR8, 0x14100, URZ ;  /* 0x00014100080e7890 */ /* 0x000fe2000fffe03f */
[----:B------:R-:W-:Y:S02]  /*6ff0*/  SEL R6, R6, RZ, P1 ;  /* 0x000000ff06067207 */ /* 0x000fe40000800000 */
[----:B------:R-:W-:Y:S02]  /*7000*/  LOP3.LUT R5, R5, R14, RZ, 0x3c, !PT ;  /* 0x0000000e05057212 */ /* 0x000fe400078e3cff */
[----:B------:R-:W-:Y:S02]  /*7010*/  UMOV UR8, UR13 ;  /* 0x0000000d00087c82 */ /* 0x000fe40008000000 */
[----:B------:R0:W-:Y:S02]  /*7020*/  UTMALDG.3D [UR8], [UR4], desc[UR6] ;  /* 0x00000608040075b4 */ /* 0x0001e40008011000 */
[----:B0-----:R-:W-:Y:S01]  /*7030*/  UMOV UR8, UR14 ;  /* 0x0000000e00087c82 */ /* 0x001fe20008000000 */
[----:B------:R-:W-:-:S02]  /*7040*/  UMOV UR11, UR18 ;  /* 0x00000012000b7c82 */ /* 0x000fc40008000000 */
[----:B------:R0:W-:Y:S02]  /*7050*/  UTMALDG.3D [UR8], [UR22], desc[UR6] ;  /* 0x00000608160075b4 */ /* 0x0001e40008011000 */
[----:B0-----:R-:W-:Y:S05]  /*7060*/  @P3 BRA `(.L_x_169) ;  /* 0xfffffffc00503947 */ /* 0x001fea000383ffff */
.L_x_165:
[----:B------:R-:W-:Y:S05]  /*7070*/  BSYNC B1 ;  /* 0x0000000000017941 */ /* 0x000fea0003800000 */
.L_x_164:
[----:B------:R-:W-:Y:S01]  /*7080*/  LOP3.LUT P3, RZ, R13, 0xff, RZ, 0xc0, !PT ;  /* 0x000000ff0dff7812 */ /* 0x000fe2000786c0ff */
[----:B------:R-:W-:Y:S01]  /*7090*/  IMAD.IADD R12, R3, 0x1, R12 ;  /* 0x00000001030c7824 */ /* 0x000fe200078e020c */
[----:B------:R-:W-:Y:S01]  /*70a0*/  IADD3 R16, P4, R16, UR36, RZ ;  /* 0x0000002410107c10 */ /* 0x000fe2000ff9e0ff */
[----:B------:R-:W-:Y:S01]  /*70b0*/  ULDC.64 UR4, c[0x0][0x650] ;  /* 0x0001940000047ab9 */ /* 0x000fe20000000a00 */
[----:B------:R-:W-:Y:S01]  /*70c0*/  BSSY B1, `(.L_x_170) ;  /* 0x000006a000017945 */ /* 0x000fe20003800000 */
[----:B------:R-:W-:Y:S01]  /*70d0*/  IMAD.MOV.U32 R19, RZ, RZ, -0x1 ;  /* 0xffffffffff137424 */ /* 0x000fe200078e00ff */
[----:B------:R-:W-:Y:S01]  /*70e0*/  ISETP.GT.U32.AND P1, PT, R12, 0x4, PT ;  /* 0x000000040c00780c */ /* 0x000fe20003f24070 */
[----:B------:R-:W-:Y:S01]  /*70f0*/  IMAD.MOV.U32 R20, RZ, RZ, -0x1 ;  /* 0xffffffffff147424 */ /* 0x000fe200078e00ff */
[----:B------:R-:W-:Y:S01]  /*7100*/  IADD3.X R17, R17, UR42, RZ, P4, !PT ;  /* 0x0000002a11117c10 */ /* 0x000fe2000a7fe4ff */
[----:B------:R-:W-:Y:S01]  /*7110*/  IMAD.MOV.U32 R8, RZ, RZ, -0x1 ;  /* 0xffffffffff087424 */ /* 0x000fe200078e00ff */
[----:B------:R-:W-:-:S02]  /*7120*/  ISETP.LT.U32.AND P1, PT, R3, 0x5, P1 ;  /* 0x000000050300780c */ /* 0x000fc40000f21070 */
[----:B------:R-:W-:Y:S01]  /*7130*/  PRMT R13, RZ, 0x7610, R13 ;  /* 0x00007610ff0d7816 */ /* 0x000fe2000000000d */
[----:B------:R-:W0:Y:S01]  /*7140*/  @P3 S2R R5, SR_CgaCtaId ;  /* 0x0000000000053919 */ /* 0x000e220000008800 */
[----:B------:R-:W-:-:S04]  /*7150*/  @P3 MOV R4, 0x400 ;  /* 0x0000040000043802 */ /* 0x000fc80000000f00 */
[----:B0-----:R-:W-:Y:S01]  /*7160*/  @P3 LEA R6, R5, R4, 0x18 ;  /* 0x0000000405063211 */ /* 0x001fe200078ec0ff */
[----:B------:R-:W-:-:S03]  /*7170*/  IMAD.WIDE.U32 R4, R12, -0x33333333, RZ ;  /* 0xcccccccd0c047825 */ /* 0x000fc600078e00ff */
[----:B------:R0:W-:Y:S01]  /*7180*/  @P3 SYNCS.ARRIVE.TRANS64.A1T0 RZ, [R6+URZ+0x68], RZ ;  /* 0x000068ff06ff39a7 */ /* 0x0001e2000810003f */
[----:B------:R-:W-:Y:S02]  /*7190*/  ISETP.GE.U32.AND P3, PT, R3, 0x5, PT ;  /* 0x000000050300780c */ /* 0x000fe40003f66070 */
[----:B------:R-:W-:Y:S02]  /*71a0*/  SHF.R.U32.HI R7, RZ, 0x2, R5 ;  /* 0x00000002ff077819 */ /* 0x000fe40000011605 */
[----:B------:R-:W-:Y:S02]  /*71b0*/  SEL R5, RZ, 0x1, !P1 ;  /* 0x00000001ff057807 */ /* 0x000fe40004800000 */
[----:B------:R-:W-:Y:S01]  /*71c0*/  ISETP.GE.U32.AND P1, PT, R16, UR4, PT ;  /* 0x0000000410007c0c */ /* 0x000fe2000bf26070 */
[----:B------:R-:W-:Y:S01]  /*71d0*/  IMAD R12, R7, -0x5, R12 ;  /* 0xfffffffb070c7824 */ /* 0x000fe200078e020c */
[----:B------:R-:W-:Y:S02]  /*71e0*/  LOP3.LUT R0, R0, R5, RZ, 0x3c, !PT ;  /* 0x0000000500007212 */ /* 0x000fe400078e3cff */
[----:B------:R-:W-:-:S02]  /*71f0*/  ISETP.GE.U32.AND.EX P1, PT, R17, UR5, PT, P1 ;  /* 0x0000000511007c0c */ /* 0x000fc4000bf26110 */
[----:B------:R-:W-:Y:S02]  /*7200*/  PRMT R4, RZ, 0x7610, R4 ;  /* 0x00007610ff047816 */ /* 0x000fe40000000004 */
[----:B------:R-:W-:-:S09]  /*7210*/  @P3 LOP3.LUT R0, R0, 0x1, R7, 0x78, !PT ;  /* 0x0000000100003812 */ /* 0x000fd200078e7807 */
[----:B0-----:R-:W-:Y:S05]  /*7220*/  @P1 BRA `(.L_x_171) ;  /* 0x00000004004c1947 */ /* 0x001fea0003800000 */
[----:B------:R-:W-:Y:S01]  /*7230*/  ULDC.64 UR4, c[0x0][0x628] ;  /* 0x00018a0000047ab9 */ /* 0x000fe20000000a00 */
[----:B------:R-:W0:Y:S01]  /*7240*/  S2R R15, SR_CTAID.X ;  /* 0x00000000000f7919 */ /* 0x000e220000002500 */
[----:B------:R-:W-:Y:S01]  /*7250*/  ISETP.NE.U32.AND P1, PT, RZ, UR4, PT ;  /* 0x00000004ff007c0c */ /* 0x000fe2000bf25070 */
[----:B------:R-:W-:Y:S01]  /*7260*/  ULDC UR7, c[0x0][0x630] ;  /* 0x00018c0000077ab9 */ /* 0x000fe20000000800 */
[----:B------:R-:W-:Y:S01]  /*7270*/  IMAD.MOV.U32 R4, RZ, RZ, R16 ;  /* 0x000000ffff047224 */ /* 0x000fe200078e0010 */
[----:B------:R-:W1:Y:S01]  /*7280*/  S2R R14, SR_CTAID.Y ;  /* 0x00000000000e7919 */ /* 0x000e620000002600 */
[----:B------:R-:W-:Y:S01]  /*7290*/  ISETP.NE.AND.EX P1, PT, RZ, UR5, PT, P1 ;  /* 0x00000005ff007c0c */ /* 0x000fe2000bf25310 */
[----:B------:R-:W-:-:S12]  /*72a0*/  IMAD.MOV.U32 R5, RZ, RZ, R17 ;  /* 0x000000ffff057224 */ /* 0x000fd800078e0011 */
[----:B------:R-:W-:Y:S05]  /*72b0*/  @!P1 BRA `(.L_x_172) ;  /* 0x0000000000289947 */ /* 0x000fea0003800000 */
[----:B------:R-:W-:Y:S02]  /*72c0*/  ULDC UR6, c[0x0][0x634] ;  /* 0x00018d0000067ab9 */ /* 0x000fe40000000800 */
[----:B------:R-:W-:-:S05]  /*72d0*/  IADD3 R9, P1, R16, UR6, RZ ;  /* 0x0000000610097c10 */ /* 0x000fca000ff3e0ff */
[----:B------:R-:W-:-:S04]  /*72e0*/  IMAD.X R19, RZ, RZ, R17, P1 ;  /* 0x000000ffff137224 */ /* 0x000fc800008e0611 */
[----:B------:R-:W-:-:S04]  /*72f0*/  IMAD.WIDE.U32 R6, R19, UR4, RZ ;  /* 0x0000000413067c25 */ /* 0x000fc8000f8e00ff */
[----:B------:R-:W-:-:S04]  /*7300*/  IMAD.WIDE.U32 R6, P1, R9, UR5, R6 ;  /* 0x0000000509067c25 */ /* 0x000fc8000f820006 */
[----:B------:R-:W-:-:S04]  /*7310*/  IMAD.WIDE.U32 R8, R9, UR4, RZ ;  /* 0x0000000409087c25 */ /* 0x000fc8000f8e00ff */
[----:B------:R-:W-:Y:S01]  /*7320*/  IMAD.X R5, RZ, RZ, RZ, P1 ;  /* 0x000000ffff057224 */ /* 0x000fe200008e06ff */
[----:B------:R-:W-:Y:S01]  /*7330*/  IADD3 RZ, P1, R9, R6, RZ ;  /* 0x0000000609ff7210 */ /* 0x000fe20007f3e0ff */
[----:B------:R-:W-:-:S04]  /*7340*/  IMAD.MOV.U32 R4, RZ, RZ, R7 ;  /* 0x000000ffff047224 */ /* 0x000fc800078e0007 */
[----:B------:R-:W-:-:S08]  /*7350*/  IMAD.WIDE.U32.X R4, R19, UR5, R4, P1 ;  /* 0x0000000513047c25 */ /* 0x000fd000088e0404 */
.L_x_172:
[--C-:B------:R-:W-:Y:S01]  /*7360*/  SHF.R.U64 R8, R4, UR7, R5.reuse ;  /* 0x0000000704087c19 */ /* 0x100fe20008001205 */
[----:B------:R-:W-:Y:S01]  /*7370*/  ULDC.64 UR4, c[0x0][0x620] ;  /* 0x0001880000047ab9 */ /* 0x000fe20000000a00 */
[----:B------:R-:W-:Y:S01]  /*7380*/  SHF.R.U32.HI R4, RZ, UR7, R5 ;  /* 0x00000007ff047c19 */ /* 0x000fe20008011605 */
[----:B------:R-:W2:Y:S01]  /*7390*/  LDC R24, c[0x0][0x144] ;  /* 0x00005100ff187b82 */ /* 0x000ea20000000800 */
[----:B------:R-:W-:Y:S01]  /*73a0*/  IADD3 R7, P1, RZ, -R8, RZ ;  /* 0x80000008ff077210 */ /* 0x000fe20007f3e0ff */
[----:B------:R-:W-:Y:S01]  /*73b0*/  ULDC.64 UR8, c[0x0][0x640] ;  /* 0x0001900000087ab9 */ /* 0x000fe20000000a00 */
[----:B0-----:R-:W-:Y:S01]  /*73c0*/  I2FP.F32.U32 R9, R15 ;  /* 0x0000000f00097245 */ /* 0x001fe20000201000 */
[----:B------:R-:W-:Y:S02]  /*73d0*/  ULDC UR6, c[0x0][0x608] ;  /* 0x0001820000067ab9 */ /* 0x000fe40000000800 */
[----:B------:R-:W-:Y:S01]  /*73e0*/  IMAD.X R4, RZ, RZ, ~R4, P1 ;  /* 0x000000ffff047224 */ /* 0x000fe200008e0e04 */
[----:B------:R-:W-:Y:S01]  /*73f0*/  ISETP.NE.U32.AND P1, PT, RZ, UR8, PT ;  /* 0x00000008ff007c0c */ /* 0x000fe2000bf25070 */
[----:B------:R-:W0:Y:S02]  /*7400*/  LDC R21, c[0x0][0x148] ;  /* 0x00005200ff157b82 */ /* 0x000e240000000800 */
[----:B------:R-:W-:Y:S01]  /*7410*/  IMAD R6, R4, UR4, RZ ;  /* 0x0000000404067c24 */ /* 0x000fe2000f8e02ff */
[----:B------:R-:W-:Y:S01]  /*7420*/  ISETP.NE.AND.EX P1, PT, RZ, UR9, PT, P1 ;  /* 0x00000009ff007c0c */ /* 0x000fe2000bf25310 */
[----:B------:R-:W-:Y:S01]  /*7430*/  IMAD.WIDE.U32 R4, R7, UR4, R16 ;  /* 0x0000000407047c25 */ /* 0x000fe2000f8e0010 */
[----:B------:R-:W-:-:S03]  /*7440*/  ULDC UR4, c[0x0][0x150] ;  /* 0x0000540000047ab9 */ /* 0x000fc60000000800 */
[----:B------:R-:W-:Y:S02]  /*7450*/  IMAD R7, R7, UR5, R6 ;  /* 0x0000000507077c24 */ /* 0x000fe4000f8e0206 */
[----:B------:R-:W-:Y:S01]  /*7460*/  FMUL R6, R9, UR4 ;  /* 0x0000000409067c20 */ /* 0x000fe20008400000 */
[----:B------:R-:W-:Y:S01]  /*7470*/  ULDC UR4, c[0x0][0x618] ;  /* 0x0001860000047ab9 */ /* 0x000fe20000000800 */
[----:B------:R-:W-:Y:S01]  /*7480*/  ULDC UR5, c[0x0][0x154] ;  /* 0x0000550000057ab9 */ /* 0x000fe20000000800 */
[----:B------:R-:W-:-:S03]  /*7490*/  IMAD.IADD R5, R5, 0x1, R7 ;  /* 0x0000000105057824 */ /* 0x000fc600078e0207 */
[----:B------:R-:W3:Y:S02]  /*74a0*/  F2I.U32.TRUNC.NTZ R6, R6 ;  /* 0x0000000600067305 */ /* 0x000ee4000020f000 */
[----:B------:R-:W-:Y:S02]  /*74b0*/  SHF.R.U64 R9, R4, UR4, R5 ;  /* 0x0000000404097c19 */ /* 0x000fe40008001205 */
[----:B-1----:R-:W-:-:S05]  /*74c0*/  I2FP.F32.U32 R4, R14 ;  /* 0x0000000e00047245 */ /* 0x002fca0000201000 */
[----:B------:R-:W-:Y:S01]  /*74d0*/  FMUL R22, R4, UR5 ;  /* 0x0000000504167c20 */ /* 0x000fe20008400000 */
[----:B------:R-:W-:Y:S01]  /*74e0*/  SHF.R.U32.HI R4, RZ, UR4, R5 ;  /* 0x00000004ff047c19 */ /* 0x000fe20008011605 */
[----:B------:R-:W-:-:S03]  /*74f0*/  ULDC UR4, c[0x0][0x658] ;  /* 0x0001960000047ab9 */ /* 0x000fc60000000800 */
[--C-:B------:R-:W-:Y:S01]  /*7500*/  SHF.R.U64 R20, R9, UR6, R4.reuse ;  /* 0x0000000609147c19 */ /* 0x100fe20008001204 */
[----:B------:R-:W1:Y:S01]  /*7510*/  F2I.U32.TRUNC.NTZ R22, R22 ;  /* 0x0000001600167305 */ /* 0x000e62000020f000 */
[----:B------:R-:W-:Y:S01]  /*7520*/  SHF.R.U32.HI R5, RZ, UR6, R4 ;  /* 0x00000006ff057c19 */ /* 0x000fe20008011604 */
[----:B---3--:R-:W-:-:S03]  /*7530*/  IMAD.MOV R6, RZ, RZ, -R6 ;  /* 0x000000ffff067224 */ /* 0x008fc600078e0a06 */
[----:B------:R-:W-:Y:S01]  /*7540*/  SHF.R.U64 R19, R20, UR4, R5 ;  /* 0x0000000414137c19 */ /* 0x000fe20008001205 */
[----:B--2---:R-:W-:Y:S01]  /*7550*/  IMAD R15, R24, R6, R15 ;  /* 0x00000006180f7224 */ /* 0x004fe200078e020f */
[----:B------:R-:W-:-:S03]  /*7560*/  SHF.R.U32.HI R23, RZ, UR4, R5 ;  /* 0x00000004ff177c19 */ /* 0x000fc60008011605 */
[----:B------:R-:W-:Y:S02]  /*7570*/  IMAD.MOV.U32 R4, RZ, RZ, R19 ;  /* 0x000000ffff047224 */ /* 0x000fe400078e0013 */
[----:B------:R-:W-:Y:S01]  /*7580*/  IMAD.MOV.U32 R5, RZ, RZ, R23 ;  /* 0x000000ffff057224 */ /* 0x000fe200078e0017 */
[----:B-1----:R-:W-:Y:S06]  /*7590*/  @!P1 BRA `(.L_x_173) ;  /* 0x0000000000289947 */ /* 0x002fec0003800000 */
[----:B------:R-:W-:Y:S02]  /*75a0*/  ULDC UR4, c[0x0][0x64c] ;  /* 0x0001930000047ab9 */ /* 0x000fe40000000800 */
[----:B------:R-:W-:-:S05]  /*75b0*/  IADD3 R5, P1, R19, UR4, RZ ;  /* 0x0000000413057c10 */ /* 0x000fca000ff3e0ff */
[----:B------:R-:W-:-:S04]  /*75c0*/  IMAD.X R23, RZ, RZ, R23, P1 ;  /* 0x000000ffff177224 */ /* 0x000fc800008e0617 */
[----:B------:R-:W-:-:S04]  /*75d0*/  IMAD.WIDE.U32 R6, R23, UR8, RZ ;  /* 0x0000000817067c25 */ /* 0x000fc8000f8e00ff */
[----:B------:R-:W-:-:S04]  /*75e0*/  IMAD.WIDE.U32 R6, P1, R5, UR9, R6 ;  /* 0x0000000905067c25 */ /* 0x000fc8000f820006 */
[----:B------:R-:W-:-:S04]  /*75f0*/  IMAD.WIDE.U32 R4, R5, UR8, RZ ;  /* 0x0000000805047c25 */ /* 0x000fc8000f8e00ff */
[----:B------:R-:W-:Y:S01]  /*7600*/  IMAD.MOV.U32 R4, RZ, RZ, R7 ;  /* 0x000000ffff047224 */ /* 0x000fe200078e0007 */
[----:B------:R-:W-:Y:S01]  /*7610*/  IADD3 RZ, P3, R5, R6, RZ ;  /* 0x0000000605ff7210 */ /* 0x000fe20007f7e0ff */
[----:B------:R-:W-:-:S04]  /*7620*/  IMAD.X R5, RZ, RZ, RZ, P1 ;  /* 0x000000ffff057224 */ /* 0x000fc800008e06ff */
[----:B------:R-:W-:-:S08]  /*7630*/  IMAD.WIDE.U32.X R4, R23, UR9, R4, P3 ;  /* 0x0000000917047c25 */ /* 0x000fd000098e0404 */
.L_x_173:
[----:B------:R-:W-:Y:S01]  /*7640*/  ISETP.NE.AND P1, PT, R2, 0x1, PT ;  /* 0x000000010200780c */ /* 0x000fe20003f25270 */
[----:B------:R-:W-:Y:S01]  /*7650*/  ULDC UR4, c[0x0][0x648] ;  /* 0x0001920000047ab9 */ /* 0x000fe20000000800 */
[----:B------:R-:W-:Y:S01]  /*7660*/  LOP3.LUT R20, R20, UR16, RZ, 0xc0, !PT ;  /* 0x0000001014147c12 */ /* 0x000fe2000f8ec0ff */
[----:B------:R-:W-:Y:S01]  /*7670*/  IMAD.MOV R22, RZ, RZ, -R22 ;  /* 0x000000ffff167224 */ /* 0x000fe200078e0a16 */
[----:B------:R-:W-:Y:S01]  /*7680*/  SHF.R.U64 R5, R4, UR4, R5 ;  /* 0x0000000404057c19 */ /* 0x000fe20008001205 */
[----:B------:R-:W-:Y:S01]  /*7690*/  ULDC UR4, c[0x0][0x638] ;  /* 0x00018e0000047ab9 */ /* 0x000fe20000000800 */
[----:B------:R-:W-:Y:S01]  /*76a0*/  LOP3.LUT R6, R9, UR15, RZ, 0xc0, !PT ;  /* 0x0000000f09067c12 */ /* 0x000fe2000f8ec0ff */
[----:B------:R-:W-:Y:S02]  /*76b0*/  ULDC UR5, c[0x0][0x610] ;  /* 0x0001840000057ab9 */ /* 0x000fe40000000800 */
[----:B------:R-:W-:Y:S02]  /*76c0*/  IMAD.MOV R4, RZ, RZ, -R5 ;  /* 0x000000ffff047224 */ /* 0x000fe400078e0a05 */
[----:B------:R-:W-:-:S02]  /*76d0*/  IMAD R20, R5, UR17, R20 ;  /* 0x0000001105147c24 */ /* 0x000fc4000f8e0214 */
[----:B0-----:R-:W-:Y:S02]  /*76e0*/  @P1 IMAD R15, R21, R22, R14 ;  /* 0x00000016150f1224 */ /* 0x001fe400078e020e */
[----:B------:R-:W-:Y:S01]  /*76f0*/  IMAD R19, R4, UR4, R19 ;  /* 0x0000000404137c24 */ /* 0x000fe2000f8e0213 */
[----:B------:R-:W-:Y:S01]  /*7700*/  ULDC UR4, c[0x0][0x600] ;  /* 0x0001800000047ab9 */ /* 0x000fe20000000800 */
[----:B------:R-:W-:Y:S02]  /*7710*/  IMAD R15, R20, UR5, R15 ;  /* 0x00000005140f7c24 */ /* 0x000fe4000f8e020f */
[----:B------:R-:W-:Y:S02]  /*7720*/  IMAD R6, R19, UR4, R6 ;  /* 0x0000000413067c24 */ /* 0x000fe4000f8e0206 */
[----:B------:R-:W-:-:S03]  /*7730*/  IMAD.MOV.U32 R4, RZ, RZ, 0x1 ;  /* 0x00000001ff047424 */ /* 0x000fc600078e00ff */
[----:B------:R-:W-:Y:S02]  /*7740*/  SEL R20, R6, R15, !P1 ;  /* 0x0000000f06147207 */ /* 0x000fe40004800000 */
[----:B------:R-:W-:-:S07]  /*7750*/  SEL R19, R15, R6, !P1 ;  /* 0x000000060f137207 */ /* 0x000fce0004800000 */
.L_x_171:
[----:B------:R-:W-:Y:S05]  /*7760*/  BSYNC B1 ;  /* 0x0000000000017941 */ /* 0x000fea0003800000 */
.L_x_170:
[----:B------:R-:W-:-:S13]  /*7770*/  LOP3.LUT P1, RZ, R4, 0xff, RZ, 0xc0, !PT ;  /* 0x000000ff04ff7812 */ /* 0x000fda000782c0ff */
[----:B------:R-:W-:Y:S05]  /*7780*/  @P1 BRA `(.L_x_174) ;  /* 0xfffffff400541947 */ /* 0x000fea000383ffff */
[----:B------:R-:W-:Y:S05]  /*7790*/  BSYNC B0 ;  /* 0x0000000000007941 */ /* 0x000fea0003800000 */
.L_x_162:
[----:B------:R-:W-:-:S03]  /*77a0*/  UMOV UR4, 0xffffffff ;  /* 0xffffffff00047882 */ /* 0x000fc60000000000 */
[----:B------:R-:W-:Y:S05]  /*77b0*/  BRA.DIV UR4, `(.L_x_175) ;  /* 0x00000006043c7947 */ /* 0x000fea000b800000 */
[----:B------:R-:W-:-:S13]  /*77c0*/  ELECT P6, URZ, PT ;  /* 0x00000000003f782f */ /* 0x000fda00038c0000 */
.L_x_190:
[----:B------:R-:W-:Y:S04]  /*77d0*/  BSSY B0, `(.L_x_176) ;  /* 0x0000034000007945 */ /* 0x000fe80003800000 */
[----:B------:R-:W-:Y:S05]  /*77e0*/  @!P6 BRA `(.L_x_177) ;  /* 0x0000000000c8e947 */ /* 0x000fea0003800000 */
[----:B------:R-:W-:-:S04]  /*77f0*/  LOP3.LUT R18, R18, 0x2, RZ, 0xfc, !PT ;  /* 0x0000000212127812 */ /* 0x000fc800078efcff */
[----:B------:R-:W-:-:S13]  /*7800*/  ISETP.NE.AND P0, PT, R18, 0x3, PT ;  /* 0x000000031200780c */ /* 0x000fda0003f05270 */
[----:B------:R-:W-:Y:S05]  /*7810*/  @!P0 BRA `(.L_x_178) ;  /* 0x0000000000048947 */ /* 0x000fea0003800000 */
[----:B------:R-:W-:Y:S01]  /*7820*/  BPT.TRAP 0x1 ;  /* 0x000000040000795c */ /* 0x000fe20000300000 */
.L_x_178:
[----:B------:R-:W0:Y:S01]  /*7830*/  S2R R3, SR_CgaCtaId ;  /* 0x0000000000037919 */ /* 0x000e220000008800 */
[----:B------:R-:W-:-:S04]  /*7840*/  MOV R2, 0x400 ;  /* 0x0000040000027802 */ /* 0x000fc80000000f00 */
[----:B0-----:R-:W-:Y:S02]  /*7850*/  LEA R3, R3, R2, 0x18 ;  /* 0x0000000203037211 */ /* 0x001fe400078ec0ff */
[----:B------:R-:W-:-:S03]  /*7860*/  SHF.L.U32 R2, R0, 0x1f, RZ ;  /* 0x0000001f00027819 */ /* 0x000fc600000006ff */
[----:B------:R-:W-:-:S04]  /*7870*/  VIADD R3, R3, 0x28 ;  /* 0x0000002803037836 */ /* 0x000fc80000000000 */
[C---:B------:R-:W-:Y:S02]  /*7880*/  IMAD R7, R12.reuse, 0x8, R3 ;  /* 0x000000080c077824 */ /* 0x040fe400078e0203 */
[----:B------:R-:W-:Y:S02]  /*7890*/  VIADD R12, R12, 0x1 ;  /* 0x000000010c0c7836 */ /* 0x000fe40000000000 */
[----:B------:R-:W0:Y:S03]  /*78a0*/  SYNCS.PHASECHK.TRANS64.TRYWAIT P0, [R7+URZ], R2 ;  /* 0x00000002070075a7 */ /* 0x000e26000800017f */
[----:B------:R-:W-:-:S04]  /*78b0*/  ISETP.NE.AND P1, PT, R12, 0x5, PT ;  /* 0x000000050c00780c */ /* 0x000fc80003f25270 */
[----:B------:R-:W-:Y:S02]  /*78c0*/  SEL R5, RZ, 0x1, P1 ;  /* 0x00000001ff057807 */ /* 0x000fe40000800000 */
[----:B------:R-:W-:Y:S02]  /*78d0*/  SEL R12, R12, RZ, P1 ;  /* 0x000000ff0c0c7207 */ /* 0x000fe40000800000 */
[----:B------:R-:W-:-:S03]  /*78e0*/  LOP3.LUT R5, R0, R5, RZ, 0x3c, !PT ;  /* 0x0000000500057212 */ /* 0x000fc600078e3cff */
[----:B------:R-:W-:Y:S01]  /*78f0*/  IMAD R9, R12, 0x8, R3 ;  /* 0x000000080c097824 */ /* 0x000fe200078e0203 */
[----:B------:R-:W-:Y:S01]  /*7900*/  SHF.L.U32 R4, R5, 0x1f, RZ ;  /* 0x0000001f05047819 */ /* 0x000fe200000006ff */
[----:B0-----:R-:W-:Y:S06]  /*7910*/  @!P0 BRA `(.L_x_179) ;  /* 0x0000000400048947 */ /* 0x001fec0003800000 */
.L_x_191:
[----:B------:R-:W1:Y:S01]  /*7920*/  SYNCS.PHASECHK.TRANS64.TRYWAIT P0, [R9+URZ], R4 ;  /* 0x00000004090075a7 */ /* 0x000e62000800017f */
[----:B------:R-:W-:-:S05]  /*7930*/  VIADD R0, R12, 0x1 ;  /* 0x000000010c007836 */ /* 0x000fca0000000000 */
[----:B------:R-:W-:-:S04]  /*7940*/  ISETP.NE.AND P1, PT, R0, 0x5, PT ;  /* 0x000000050000780c */ /* 0x000fc80003f25270 */
[----:B0-----:R-:W-:Y:S02]  /*7950*/  SEL R2, RZ, 0x1, P1 ;  /* 0x00000001ff027807 */ /* 0x001fe40000800000 */
[----:B------:R-:W-:Y:S02]  /*7960*/  SEL R0, R0, RZ, P1 ;  /* 0x000000ff00007207 */ /* 0x000fe40000800000 */
[----:B------:R-:W-:-:S03]  /*7970*/  LOP3.LUT R7, R5, R2, RZ, 0x3c, !PT ;  /* 0x0000000205077212 */ /* 0x000fc600078e3cff */
[----:B------:R-:W-:Y:S01]  /*7980*/  IMAD R6, R0, 0x8, R3 ;  /* 0x0000000800067824 */ /* 0x000fe200078e0203 */
[----:B------:R-:W-:Y:S01]  /*7990*/  SHF.L.U32 R5, R7, 0x1f, RZ ;  /* 0x0000001f07057819 */ /* 0x000fe200000006ff */
[----:B-1----:R-:W-:Y:S06]  /*79a0*/  @!P0 BRA `(.L_x_180) ;  /* 0x0000000000f48947 */ /* 0x002fec0003800000 */
.L_x_192:
[----:B------:R-:W1:Y:S01]  /*79b0*/  SYNCS.PHASECHK.TRANS64.TRYWAIT P0, [R6+URZ], R5 ;  /* 0x00000005060075a7 */ /* 0x000e62000800017f */
[----:B------:R-:W-:-:S05]  /*79c0*/  VIADD R0, R0, 0x1 ;  /* 0x0000000100007836 */ /* 0x000fca0000000000 */
[----:B------:R-:W-:-:S04]  /*79d0*/  ISETP.NE.AND P1, PT, R0, 0x5, PT ;  /* 0x000000050000780c */ /* 0x000fc80003f25270 */
[----:B------:R-:W-:Y:S02]  /*79e0*/  SEL R2, RZ, 0x1, P1 ;  /* 0x00000001ff027807 */ /* 0x000fe40000800000 */
[----:B------:R-:W-:Y:S02]  /*79f0*/  SEL R0, R0, RZ, P1 ;  /* 0x000000ff00007207 */ /* 0x000fe40000800000 */
[----:B------:R-:W-:-:S03]  /*7a00*/  LOP3.LUT R7, R7, R2, RZ, 0x3c, !PT ;  /* 0x0000000207077212 */ /* 0x000fc600078e3cff */
[----:B0-----:R-:W-:Y:S01]  /*7a10*/  IMAD R9, R0, 0x8, R3 ;  /* 0x0000000800097824 */ /* 0x001fe200078e0203 */
[----:B------:R-:W-:Y:S01]  /*7a20*/  SHF.L.U32 R4, R7, 0x1f, RZ ;  /* 0x0000001f07047819 */ /* 0x000fe200000006ff */
[----:B-1----:R-:W-:Y:S06]  /*7a30*/  @!P0 BRA `(.L_x_181) ;  /* 0x0000000000e48947 */ /* 0x002fec0003800000 */
.L_x_193:
[----:B------:R-:W1:Y:S01]  /*7a40*/  SYNCS.PHASECHK.TRANS64.TRYWAIT P0, [R9+URZ], R4 ;  /* 0x00000004090075a7 */ /* 0x000e62000800017f */
[----:B------:R-:W-:-:S05]  /*7a50*/  VIADD R0, R0, 0x1 ;  /* 0x0000000100007836 */ /* 0x000fca0000000000 */
[----:B------:R-:W-:-:S04]  /*7a60*/  ISETP.NE.AND P1, PT, R0, 0x5, PT ;  /* 0x000000050000780c */ /* 0x000fc80003f25270 */
[----:B------:R-:W-:Y:S02]  /*7a70*/  SEL R2, RZ, 0x1, P1 ;  /* 0x00000001ff027807 */ /* 0x000fe40000800000 */
[----:B------:R-:W-:Y:S02]  /*7a80*/  SEL R0, R0, RZ, P1 ;  /* 0x000000ff00007207 */ /* 0x000fe40000800000 */
[----:B------:R-:W-:Y:S01]  /*7a90*/  LOP3.LUT R2, R7, R2, RZ, 0x3c, !PT ;  /* 0x0000000207027212 */ /* 0x000fe200078e3cff */
[----:B-1----:R-:W-:Y:S06]  /*7aa0*/  @!P0 BRA `(.L_x_182) ;  /* 0x0000000000dc8947 */ /* 0x002fec0003800000 */
.L_x_194:
[----:B------:R-:W-:Y:S01]  /*7ab0*/  IMAD R3, R0, 0x8, R3 ;  /* 0x0000000800037824 */ /* 0x000fe200078e0203 */
[----:B------:R-:W-:-:S07]  /*7ac0*/  SHF.L.U32 R0, R2, 0x1f, RZ ;  /* 0x0000001f02007819 */ /* 0x000fce00000006ff */
.L_x_183:
[----:B--2---:R2:W3:Y:S02]  /*7ad0*/  SYNCS.PHASECHK.TRANS64.TRYWAIT P0, [R3+URZ], R0 ;  /* 0x00000000030075a7 */ /* 0x0044e4000800017f */
[----:B---3--:R-:W-:Y:S05]  /*7ae0*/  @!P0 NANOSLEEP.SYNCS 0x989680 ;  /* 0x009896800000895d */ /* 0x008fea0003900000 */
[----:B------:R-:W3:Y:S02]  /*7af0*/  @!P0 SYNCS.PHASECHK.TRANS64 P0, [R3+URZ], R0 ;  /* 0x00000000030085a7 */ /* 0x000ee4000800007f */
[----:B---3--:R-:W-:Y:S05]  /*7b00*/  @!P0 BRA `(.L_x_183) ;  /* 0xfffffffc00f08947 */ /* 0x008fea000383ffff */
.L_x_177:
[----:B------:R-:W-:Y:S05]  /*7b10*/  BSYNC B0 ;  /* 0x0000000000007941 */ /* 0x000fea0003800000 */
.L_x_176:
[----:B------:R-:W-:Y:S05]  /*7b20*/  EXIT ;  /* 0x000000000000794d */ /* 0x000fea0003800000 */
.L_x_17:
[----:B-1----:R1:W2:Y:S02]  /*7b30*/  SYNCS.PHASECHK.TRANS64.TRYWAIT P1, [R3+URZ], R0 ;  /* 0x00000000030075a7 */ /* 0x0022a4000802017f */
[----:B--2---:R-:W-:Y:S05]  /*7b40*/  @!P1 NANOSLEEP.SYNCS 0x989680 ;  /* 0x009896800000995d */ /* 0x004fea0003900000 */
[----:B------:R-:W2:Y:S02]  /*7b50*/  @!P1 SYNCS.PHASECHK.TRANS64 P1, [R3+URZ], R0 ;  /* 0x00000000030095a7 */ /* 0x000ea4000802007f */
[----:B--2---:R-:W-:Y:S05]  /*7b60*/  @!P1 BRA `(.L_x_17) ;  /* 0xfffffffc00f09947 */ /* 0x004fea000383ffff */
[----:B------:R-:W-:Y:S05]  /*7b70*/  BRA `(.L_x_16) ;  /* 0xffffff9800547947 */ /* 0x000fea000383ffff */
.L_x_22:
[----:B-1----:R-:W-:-:S04]  /*7b80*/  IMAD.U32 R4, RZ, RZ, UR7 ;  /* 0x00000007ff047e24 */ /* 0x002fc8000f8e00ff */
[----:B------:R1:W2:Y:S03]  /*7b90*/  SYNCS.PHASECHK.TRANS64.TRYWAIT P1, [R4+URZ], R3 ;  /* 0x00000003040075a7 */ /* 0x0002a6000802017f */
[----:B--2---:R-:W-:Y:S05]  /*7ba0*/  @!P1 NANOSLEEP.SYNCS 0x989680 ;  /* 0x009896800000995d */ /* 0x004fea0003900000 */
[----:B------:R-:W2:Y:S02]  /*7bb0*/  @!P1 SYNCS.PHASECHK.TRANS64 P1, [R4+URZ], R3 ;  /* 0x00000003040095a7 */ /* 0x000ea4000802007f */
[----:B--2---:R-:W-:Y:S05]  /*7bc0*/  @!P1 BRA `(.L_x_22) ;  /* 0xfffffffc00ec9947 */ /* 0x004fea000383ffff */
[----:B------:R-:W-:Y:S05]  /*7bd0*/  BRA `(.L_x_21) ;  /* 0xffffff9c00207947 */ /* 0x000fea000383ffff */
.L_x_163:
[----:B------:R-:W-:Y:S01]  /*7be0*/  BSSY B1, `(.L_x_184) ;  /* 0x0000006000017945 */ /* 0x000fe20003800000 */
[----:B------:R-:W-:-:S07]  /*7bf0*/  IMAD.MOV.U32 R15, RZ, RZ, -0x1 ;  /* 0xffffffffff0f7424 */ /* 0x000fce00078e00ff */
[----:B------:R-:W-:Y:S05]  /*7c00*/  WARPSYNC.COLLECTIVE R15, `(.L_x_185) ;  /* 0x000000000f0c7348 */ /* 0x000fea0003c00000 */
[----:B------:R-:W-:Y:S02]  /*7c10*/  ELECT P6, UR62, PT ;  /* 0x00000000003e782f */ /* 0x000fe400038c0000 */
[----:B------:R-:W-:Y:S01]  /*7c20*/  MOV R14, UR62 ;  /* 0x0000003e000e7c02 */ /* 0x000fe20008000f00 */
[----:B------:R-:W-:Y:S10]  /*7c30*/  ENDCOLLECTIVE ;  /* 0x000000000000791b */ /* 0x000ff40003800000 */
.L_x_185:
[----:B------:R-:W-:Y:S05]  /*7c40*/  BSYNC B1 ;  /* 0x0000000000017941 */ /* 0x000fea0003800000 */
.L_x_184:
[----:B------:R-:W-:Y:S05]  /*7c50*/  BRA `(.L_x_186) ;  /* 0xfffffff0002c7947 */ /* 0x000fea000383ffff */
.L_x_166:
[----:B0-----:R0:W1:Y:S02]  /*7c60*/  SYNCS.PHASECHK.TRANS64.TRYWAIT P1, [R14+URZ+0x28], R7 ;  /* 0x000028070e0075a7 */ /* 0x001064000802017f */
[----:B-1----:R-:W-:Y:S05]  /*7c70*/  @!P1 NANOSLEEP.SYNCS 0x989680 ;  /* 0x009896800000995d */ /* 0x002fea0003900000 */
[----:B------:R-:W1:Y:S02]  /*7c80*/  @!P1 SYNCS.PHASECHK.TRANS64 P1, [R14+URZ+0x28], R7 ;  /* 0x000028070e0095a7 */ /* 0x000e64000802007f */
[----:B-1----:R-:W-:Y:S05]  /*7c90*/  @!P1 BRA `(.L_x_166) ;  /* 0xfffffffc00f09947 */ /* 0x002fea000383ffff */
[----:B------:R-:W-:Y:S05]  /*7ca0*/  BRA `(.L_x_187) ;  /* 0xfffffff000607947 */ /* 0x000fea000383ffff */
.L_x_175:
[----:B------:R-:W-:Y:S01]  /*7cb0*/  BSSY B0, `(.L_x_188) ;  /* 0x0000006000007945 */ /* 0x000fe20003800000 */
[----:B------:R-:W-:-:S07]  /*7cc0*/  IMAD.MOV.U32 R15, RZ, RZ, -0x1 ;  /* 0xffffffffff0f7424 */ /* 0x000fce00078e00ff */
[----:B------:R-:W-:Y:S05]  /*7cd0*/  WARPSYNC.COLLECTIVE R15, `(.L_x_189) ;  /* 0x000000000f0c7348 */ /* 0x000fea0003c00000 */
[----:B------:R-:W-:Y:S02]  /*7ce0*/  ELECT P6, UR62, PT ;  /* 0x00000000003e782f */ /* 0x000fe400038c0000 */
[----:B------:R-:W-:Y:S01]  /*7cf0*/  MOV R14, UR62 ;  /* 0x0000003e000e7c02 */ /* 0x000fe20008000f00 */
[----:B------:R-:W-:Y:S10]  /*7d00*/  ENDCOLLECTIVE ;  /* 0x000000000000791b */ /* 0x000ff40003800000 */
.L_x_189:
[----:B------:R-:W-:Y:S05]  /*7d10*/  BSYNC B0 ;  /* 0x0000000000007941 */ /* 0x000fea0003800000 */
.L_x_188:
[----:B------:R-:W-:Y:S05]  /*7d20*/  BRA `(.L_x_190) ;  /* 0xfffffff800a87947 */ /* 0x000fea000383ffff */
.L_x_179:
[----:B0-----:R0:W1:Y:S02]  /*7d30*/  SYNCS.PHASECHK.TRANS64.TRYWAIT P0, [R7+URZ], R2 ;  /* 0x00000002070075a7 */ /* 0x001064000800017f */
[----:B-1----:R-:W-:Y:S05]  /*7d40*/  @!P0 NANOSLEEP.SYNCS 0x989680 ;  /* 0x009896800000895d */ /* 0x002fea0003900000 */
[----:B------:R-:W1:Y:S02]  /*7d50*/  @!P0 SYNCS.PHASECHK.TRANS64 P0, [R7+URZ], R2 ;  /* 0x00000002070085a7 */ /* 0x000e64000800007f */
[----:B-1----:R-:W-:Y:S05]  /*7d60*/  @!P0 BRA `(.L_x_179) ;  /* 0xfffffffc00f08947 */ /* 0x002fea000383ffff */
[----:B------:R-:W-:Y:S05]  /*7d70*/  BRA `(.L_x_191) ;  /* 0xfffffff800e87947 */ /* 0x000fea000383ffff */
.L_x_180:
[----:B0-----:R0:W1:Y:S02]  /*7d80*/  SYNCS.PHASECHK.TRANS64.TRYWAIT P0, [R9+URZ], R4 ;  /* 0x00000004090075a7 */ /* 0x001064000800017f */
[----:B-1----:R-:W-:Y:S05]  /*7d90*/  @!P0 NANOSLEEP.SYNCS 0x989680 ;  /* 0x009896800000895d */ /* 0x002fea0003900000 */
[----:B------:R-:W1:Y:S02]  /*7da0*/  @!P0 SYNCS.PHASECHK.TRANS64 P0, [R9+URZ], R4 ;  /* 0x00000004090085a7 */ /* 0x000e64000800007f */
[----:B-1----:R-:W-:Y:S05]  /*7db0*/  @!P0 BRA `(.L_x_180) ;  /* 0xfffffffc00f08947 */ /* 0x002fea000383ffff */
[----:B------:R-:W-:Y:S05]  /*7dc0*/  BRA `(.L_x_192) ;  /* 0xfffffff800f87947 */ /* 0x000fea000383ffff */
.L_x_181:
[----:B0-----:R0:W1:Y:S02]  /*7dd0*/  SYNCS.PHASECHK.TRANS64.TRYWAIT P0, [R6+URZ], R5 ;  /* 0x00000005060075a7 */ /* 0x001064000800017f */
[----:B-1----:R-:W-:Y:S05]  /*7de0*/  @!P0 NANOSLEEP.SYNCS 0x989680 ;  /* 0x009896800000895d */ /* 0x002fea0003900000 */
[----:B------:R-:W1:Y:S02]  /*7df0*/  @!P0 SYNCS.PHASECHK.TRANS64 P0, [R6+URZ], R5 ;  /* 0x00000005060085a7 */ /* 0x000e64000800007f */
[----:B-1----:R-:W-:Y:S05]  /*7e00*/  @!P0 BRA `(.L_x_181) ;  /* 0xfffffffc00f08947 */ /* 0x002fea000383ffff */
[----:B------:R-:W-:Y:S05]  /*7e10*/  BRA `(.L_x_193) ;  /* 0xfffffffc00087947 */ /* 0x000fea000383ffff */
.L_x_182:
[----:B-1----:R1:W2:Y:S02]  /*7e20*/  SYNCS.PHASECHK.TRANS64.TRYWAIT P0, [R9+URZ], R4 ;  /* 0x00000004090075a7 */ /* 0x0022a4000800017f */
[----:B--2---:R-:W-:Y:S05]  /*7e30*/  @!P0 NANOSLEEP.SYNCS 0x989680 ;  /* 0x009896800000895d */ /* 0x004fea0003900000 */
[----:B------:R-:W2:Y:S02]  /*7e40*/  @!P0 SYNCS.PHASECHK.TRANS64 P0, [R9+URZ], R4 ;  /* 0x00000004090085a7 */ /* 0x000ea4000800007f */
[----:B--2---:R-:W-:Y:S05]  /*7e50*/  @!P0 BRA `(.L_x_182) ;  /* 0xfffffffc00f08947 */ /* 0x004fea000383ffff */
[----:B------:R-:W-:Y:S05]  /*7e60*/  BRA `(.L_x_194) ;  /* 0xfffffffc00107947 */ /* 0x000fea000383ffff */
.L_x_195:
[----:B------:R-:W-:-:S00]  /*7e70*/  BRA `(.L_x_195) ;  /* 0xfffffffc00fc7947 */ /* 0x000fc0000383ffff */
[----:B------:R-:W-:-:S00]  /*7e80*/  NOP ;  /* 0x0000000000007918 */ /* 0x000fc00000000000 */
[----:B------:R-:W-:-:S00]  /*7e90*/  NOP ;  /* 0x0000000000007918 */ /* 0x000fc00000000000 */
[----:B------:R-:W-:-:S00]  /*7ea0*/  NOP ;  /* 0x0000000000007918 */ /* 0x000fc00000000000 */
[----:B------:R-:W-:-:S00]  /*7eb0*/  NOP ;  /* 0x0000000000007918 */ /* 0x000fc00000000000 */
[----:B------:R-:W-:-:S00]  /*7ec0*/  NOP ;  /* 0x0000000000007918 */ /* 0x000fc00000000000 */
[----:B------:R-:W-:-:S00]  /*7ed0*/  NOP ;  /* 0x0000000000007918 */ /* 0x000fc00000000000 */
[----:B------:R-:W-:-:S00]  /*7ee0*/  NOP ;  /* 0x0000000000007918 */ /* 0x000fc00000000000 */
[----:B------:R-:W-:-:S00]  /*7ef0*/  NOP ;  /* 0x0000000000007918 */ /* 0x000fc00000000000 */
.L_x_196:


//--------------------- .nv.global.init           --------------------------
	.section	.nv.global.init,"aw",@progbits
.nv.global.init:
	.type		$str$22,@object
	.size		$str$22,($str$23 - $str$22)
$str$22:
        /*0000*/ 	.byte	0x6b, 0x5f, 0x74, 0x69, 0x6c, 0x65, 0x5f, 0x63, 0x6f, 0x75, 0x6e, 0x74, 0x20, 0x3e, 0x3d, 0x20
        /*0010*/ 	.byte	0x31, 0x00
	.type		$str$23,@object
	.size		$str$23,(__unnamed_1 - $str$23)
$str$23:
        /*0012*/ 	.byte	0x2f, 0x74, 0x6d, 0x70, 0x2f, 0x63, 0x75, 0x74, 0x6c, 0x61, 0x73, 0x73, 0x5f, 0x73, 0x77, 0x65
        /*0022*/ 	.byte	0x65, 0x70, 0x5f, 0x73, 0x72, 0x63, 0x2f, 0x69, 0x6e, 0x63, 0x6c, 0x75, 0x64, 0x65, 0x2f, 0x63
        /*0032*/ 	.byte	0x75, 0x74, 0x6c, 0x61, 0x73, 0x73, 0x2f, 0x67, 0x65, 0x6d, 0x6d, 0x2f, 0x63, 0x6f, 0x6c, 0x6c
        /*0042*/ 	.byte	0x65, 0x63, 0x74, 0x69, 0x76, 0x65, 0x2f, 0x73, 0x6d, 0x39, 0x30, 0x5f, 0x6d, 0x6d, 0x61, 0x5f
        /*0052*/ 	.byte	0x74, 0x6d, 0x61, 0x5f, 0x67, 0x6d, 0x6d, 0x61, 0x5f, 0x73, 0x73, 0x5f, 0x77, 0x61, 0x72, 0x70
        /*0062*/ 	.byte	0x73, 0x70, 0x65, 0x63, 0x69, 0x61, 0x6c, 0x69, 0x7a, 0x65, 0x64, 0x2e, 0x68, 0x70, 0x70, 0x00
	.type		__unnamed_1,@object
	.size		__unnamed_1,(.L_0 - __unnamed_1)
__unnamed_1:
        /*0072*/ 	.byte	0x76, 0x6f, 0x69, 0x64, 0x20, 0x63, 0x75, 0x74, 0x6c, 0x61, 0x73, 0x73, 0x3a, 0x3a, 0x67, 0x65
        /* <DEDUP_REMOVED lines=176> */
        /*0b82*/ 	.byte	0x75, 0x74, 0x65, 0x3a, 0x3a, 0x69, 0x64, 0x65, 0x6e, 0x74, 0x69, 0x74, 0x79, 0x5d, 0x00
.L_0:


//--------------------- .nv.shared._ZN7cutlass13device_kernelINS_4gemm6kernel13GemmUniversalIN4cute5tupleIJiiiiEEENS1_10collective13CollectiveMmaINS1_34MainloopSm90TmaGmmaWarpSpecializedILi5ENS5_IJNS4_1CILi1EEESB_SB_EEENS1_35KernelTmaWarpSpecializedCooperativeEEENS5_IJNSA_ILi128EEESF_NSA_ILi32EEEEEENS_10tfloat32_tENS5_IJlSB_lEEESI_SJ_NS4_8TiledMMAINS4_8MMA_AtomIJNS4_4SM904GMMA30MMA_64x128x8_F32TF32TF32_SS_TNILNSN_7ScaleInE1ELSP_1EEEEEENS4_6LayoutINS5_IJNSA_ILi2EEESB_SB_EEENS5_IJSB_NSA_ILi0EEESV_EEEEENS5_IJNS4_10UnderscoreESY_SY_EEEEENS4_13SM90_TMA_LOADENS4_14ComposedLayoutINS4_7SwizzleILi3ELi4ELi3EEENS4_18smem_ptr_flag_bitsILi32EEENSS_INS5_IJNSA_ILi8EEESG_EEENS5_IJSG_SB_EEEEEEEvNS4_8identityES11_S1B_vS1C_EENS_8epilogue10collective6detail29Sm90TmaWarpSpecializedAdapterINS1F_15DefaultEpilogueISI_SJ_SJ_NS1E_6thread17LinearCombinationISI_Li1EffLNS1J_9ScaleType4KindE0ELNS_15FloatRoundStyleE2ESI_EENS1_15EpilogueDefaultEEEEEvvEEEEvNT_6ParamsE --------------------------
	.section	.nv.shared._ZN7cutlass13device_kernelINS_4gemm6kernel13GemmUniversalIN4cute5tupleIJiiiiEEENS1_10collective13CollectiveMmaINS1_34MainloopSm90TmaGmmaWarpSpecializedILi5ENS5_IJNS4_1CILi1EEESB_SB_EEENS1_35KernelTmaWarpSpecializedCooperativeEEENS5_IJNSA_ILi128EEESF_NSA_ILi32EEEEEENS_10tfloat32_tENS5_IJlSB_lEEESI_SJ_NS4_8TiledMMAINS4_8MMA_AtomIJNS4_4SM904GMMA30MMA_64x128x8_F32TF32TF32_SS_TNILNSN_7ScaleInE1ELSP_1EEEEEENS4_6LayoutINS5_IJNSA_ILi2EEESB_SB_EEENS5_IJSB_NSA_ILi0EEESV_EEEEENS5_IJNS4_10UnderscoreESY_SY_EEEEENS4_13SM90_TMA_LOADENS4_14ComposedLayoutINS4_7SwizzleILi3ELi4ELi3EEENS4_18smem_ptr_flag_bitsILi32EEENSS_INS5_IJNSA_ILi8EEESG_EEENS5_IJSG_SB_EEEEEEEvNS4_8identityES11_S1B_vS1C_EENS_8epilogue10collective6detail29Sm90TmaWarpSpecializedAdapterINS1F_15DefaultEpilogueISI_SJ_SJ_NS1E_6thread17LinearCombinationISI_Li1EffLNS1J_9ScaleType4KindE0ELNS_15FloatRoundStyleE2ESI_EENS1_15EpilogueDefaultEEEEEvvEEEEvNT_6ParamsE,"aw",@nobits
	.sectionflags	@""
	.align	16
	.zero		1024


//--------------------- .nv.shared.reserved.0     --------------------------
	.section	.nv.shared.reserved.0,"aw",@nobits
	.weak		__nv_reservedSMEM_offset_0_alias
	.size		__nv_reservedSMEM_offset_0_alias, 0, 0
	.other		__nv_reservedSMEM_offset_0_alias,@"STO_CUDA_RESERVED_SHARED STV_DEFAULT"
__nv_reservedSMEM_offset_0_alias:
	.zero		0


//--------------------- .nv.global                --------------------------
	.section	.nv.global,"aw",@nobits
.nv.global:
	.type		_ZN40_INTERNAL_3c106a15_4_k_cu_37447797_299724cute1_E,@object
	.size		_ZN40_INTERNAL_3c106a15_4_k_cu_37447797_299724cute1_E,(_ZN40_INTERNAL_3c106a15_4_k_cu_37447797_299724cuda3std3__45__cpo6cbeginE - _ZN40_INTERNAL_3c106a15_4_k_cu_37447797_299724cute1_E)
_ZN40_INTERNAL_3c106a15_4_k_cu_37447797_299724cute1_E:
	.zero		1
	.type		_ZN40_INTERNAL_3c106a15_4_k_cu_37447797_299724cuda3std3__45__cpo6cbeginE,@object
	.size		_ZN40_INTERNAL_3c106a15_4_k_cu_37447797_299724cuda3std3__45__cpo6cbeginE,(_ZN40_INTERNAL_3c106a15_4_k_cu_37447797_299724cuda3std3__48in_placeE - _ZN40_INTERNAL_3c106a15_4_k_cu_37447797_299724cuda3std3__45__cpo6cbeginE)
_ZN40_INTERNAL_3c106a15_4_k_cu_37447797_299724cuda3std3__45__cpo6cbeginE:
	.zero		1
	.type		_ZN40_INTERNAL_3c106a15_4_k_cu_37447797_299724cuda3std3__48in_placeE,@object
	.size		_ZN40_INTERNAL_3c106a15_4_k_cu_37447797_299724cuda3std3__48in_placeE,(_ZN40_INTERNAL_3c106a15_4_k_cu_37447797_299724cuda3std6ranges3__45__cpo9iter_moveE - _ZN40_INTERNAL_3c106a15_4_k_cu_37447797_299724cuda3std3__48in_placeE)
_ZN40_INTERNAL_3c106a15_4_k_cu_37447797_299724cuda3std3__48in_placeE:
	.zero		1
	.type		_ZN40_INTERNAL_3c106a15_4_k_cu_37447797_299724cuda3std6ranges3__45__cpo9iter_moveE,@object
	.size		_ZN40_INTERNAL_3c106a15_4_k_cu_37447797_299724cuda3std6ranges3__45__cpo9iter_moveE,(_ZN40_INTERNAL_3c106a15_4_k_cu_37447797_299724cuda3std3__45__cpo5beginE - _ZN40_INTERNAL_3c106a15_4_k_cu_37447797_299724cuda3std6ranges3__45__cpo9iter_moveE)
_ZN40_INTERNAL_3c106a15_4_k_cu_37447797_299724cuda3std6ranges3__45__cpo9iter_moveE:
	.zero		1
	.type		_ZN40_INTERNAL_3c106a15_4_k_cu_37447797_299724cuda3std3__45__cpo5beginE,@object
	.size		_ZN40_INTERNAL_3c106a15_4_k_cu_37447797_299724cuda3std3__45__cpo5beginE,(_ZN40_INTERNAL_3c106a15_4_k_cu_37447797_299724cuda3std3__442_GLOBAL__N__3c106a15_4_k_cu_37447797_299726ignoreE - _ZN40_INTERNAL_3c106a15_4_k_cu_37447797_299724cuda3std3__45__cpo5beginE)
_ZN40_INTERNAL_3c106a15_4_k_cu_37447797_299724cuda3std3__45__cpo5beginE:
	.zero		1
	.type		_ZN40_INTERNAL_3c106a15_4_k_cu_37447797_299724cuda3std3__442_GLOBAL__N__3c106a15_4_k_cu_37447797_299726ignoreE,@object
	.size		_ZN40_INTERNAL_3c106a15_4_k_cu_37447797_299724cuda3std3__442_GLOBAL__N__3c106a15_4_k_cu_37447797_299726ignoreE,(_ZN40_INTERNAL_3c106a15_4_k_cu_37447797_299724cute7productE - _ZN40_INTERNAL_3c106a15_4_k_cu_37447797_299724cuda3std3__442_GLOBAL__N__3c106a15_4_k_cu_37447797_299726ignoreE)
_ZN40_INTERNAL_3c106a15_4_k_cu_37447797_299724cuda3std3__442_GLOBAL__N__3c106a15_4_k_cu_37447797_299726ignoreE:
	.zero		1
	.type		_ZN40_INTERNAL_3c106a15_4_k_cu_37447797_299724cute7productE,@object
	.size		_ZN40_INTERNAL_3c106a15_4_k_cu_37447797_299724cute7productE,(_ZN40_INTERNAL_3c106a15_4_k_cu_37447797_299724cuda3std3__45__cpo3endE - _ZN40_INTERNAL_3c106a15_4_k_cu_37447797_299724cute7productE)
_ZN40_INTERNAL_3c106a15_4_k_cu_37447797_299724cute7productE:
	.zero		1
	.type		_ZN40_INTERNAL_3c106a15_4_k_cu_37447797_299724cuda3std3__45__cpo3endE,@object
	.size		_ZN40_INTERNAL_3c106a15_4_k_cu_37447797_299724cuda3std3__45__cpo3endE,(_ZN40_INTERNAL_3c106a15_4_k_cu_37447797_299724cuda3std3__419piecewise_constructE - _ZN40_INTERNAL_3c106a15_4_k_cu_37447797_299724cuda3std3__45__cpo3endE)
_ZN40_INTERNAL_3c106a15_4_k_cu_37447797_299724cuda3std3__45__cpo3endE:
	.zero		1
	.type		_ZN40_INTERNAL_3c106a15_4_k_cu_37447797_299724cuda3std3__419piecewise_constructE,@object
	.size		_ZN40_INTERNAL_3c106a15_4_k_cu_37447797_299724cuda3std3__419piecewise_constructE,(_ZN40_INTERNAL_3c106a15_4_k_cu_37447797_299724cuda3std3__45__cpo4cendE - _ZN40_INTERNAL_3c106a15_4_k_cu_37447797_299724cuda3std3__419piecewise_constructE)
_ZN40_INTERNAL_3c106a15_4_k_cu_37447797_299724cuda3std3__419piecewise_constructE:
	.zero		1
	.type		_ZN40_INTERNAL_3c106a15_4_k_cu_37447797_299724cuda3std3__45__cpo4cendE,@object
	.size		_ZN40_INTERNAL_3c106a15_4_k_cu_37447797_299724cuda3std3__45__cpo4cendE,(_ZN40_INTERNAL_3c106a15_4_k_cu_37447797_299724cuda3std6ranges3__45__cpo4swapE - _ZN40_INTERNAL_3c106a15_4_k_cu_37447797_299724cuda3std3__45__cpo4cendE)
_ZN40_INTERNAL_3c106a15_4_k_cu_37447797_299724cuda3std3__45__cpo4cendE:
	.zero		1
	.type		_ZN40_INTERNAL_3c106a15_4_k_cu_37447797_299724cuda3std6ranges3__45__cpo4swapE,@object
	.size		_ZN40_INTERNAL_3c106a15_4_k_cu_37447797_299724cuda3std6ranges3__45__cpo4swapE,(.L_8 - _ZN40_INTERNAL_3c106a15_4_k_cu_37447797_299724cuda3std6ranges3__45__cpo4swapE)
_ZN40_INTERNAL_3c106a15_4_k_cu_37447797_299724cuda3std6ranges3__45__cpo4swapE:
	.zero		1
.L_8:


//--------------------- .nv.constant0._ZN7cutlass13device_kernelINS_4gemm6kernel13GemmUniversalIN4cute5tupleIJiiiiEEENS1_10collective13CollectiveMmaINS1_34MainloopSm90TmaGmmaWarpSpecializedILi5ENS5_IJNS4_1CILi1EEESB_SB_EEENS1_35KernelTmaWarpSpecializedCooperativeEEENS5_IJNSA_ILi128EEESF_NSA_ILi32EEEEEENS_10tfloat32_tENS5_IJlSB_lEEESI_SJ_NS4_8TiledMMAINS4_8MMA_AtomIJNS4_4SM904GMMA30MMA_64x128x8_F32TF32TF32_SS_TNILNSN_7ScaleInE1ELSP_1EEEEEENS4_6LayoutINS5_IJNSA_ILi2EEESB_SB_EEENS5_IJSB_NSA_ILi0EEESV_EEEEENS5_IJNS4_10UnderscoreESY_SY_EEEEENS4_13SM90_TMA_LOADENS4_14ComposedLayoutINS4_7SwizzleILi3ELi4ELi3EEENS4_18smem_ptr_flag_bitsILi32EEENSS_INS5_IJNSA_ILi8EEESG_EEENS5_IJSG_SB_EEEEEEEvNS4_8identityES11_S1B_vS1C_EENS_8epilogue10collective6detail29Sm90TmaWarpSpecializedAdapterINS1F_15DefaultEpilogueISI_SJ_SJ_NS1E_6thread17LinearCombinationISI_Li1EffLNS1J_9ScaleType4KindE0ELNS_15FloatRoundStyleE2ESI_EENS1_15EpilogueDefaultEEEEEvvEEEEvNT_6ParamsE --------------------------
	.section	.nv.constant0._ZN7cutlass13device_kernelINS_4gemm6kernel13GemmUniversalIN4cute5tupleIJiiiiEEENS1_10collective13CollectiveMmaINS1_34MainloopSm90TmaGmmaWarpSpecializedILi5ENS5_IJNS4_1CILi1EEESB_SB_EEENS1_35KernelTmaWarpSpecializedCooperativeEEENS5_IJNSA_ILi128EEESF_NSA_ILi32EEEEEENS_10tfloat32_tENS5_IJlSB_lEEESI_SJ_NS4_8TiledMMAINS4_8MMA_AtomIJNS4_4SM904GMMA30MMA_64x128x8_F32TF32TF32_SS_TNILNSN_7ScaleInE1ELSP_1EEEEEENS4_6LayoutINS5_IJNSA_ILi2EEESB_SB_EEENS5_IJSB_NSA_ILi0EEESV_EEEEENS5_IJNS4_10UnderscoreESY_SY_EEEEENS4_13SM90_TMA_LOADENS4_14ComposedLayoutINS4_7SwizzleILi3ELi4ELi3EEENS4_18smem_ptr_flag_bitsILi32EEENSS_INS5_IJNSA_ILi8EEESG_EEENS5_IJSG_SB_EEEEEEEvNS4_8identityES11_S1B_vS1C_EENS_8epilogue10collective6detail29Sm90TmaWarpSpecializedAdapterINS1F_15DefaultEpilogueISI_SJ_SJ_NS1E_6thread17LinearCombinationISI_Li1EffLNS1J_9ScaleType4KindE0ELNS_15FloatRoundStyleE2ESI_EENS1_15EpilogueDefaultEEEEEvvEEEEvNT_6ParamsE,"a",@progbits
	.sectionflags	@""
	.align	4
.nv.constant0._ZN7cutlass13device_kernelINS_4gemm6kernel13GemmUniversalIN4cute5tupleIJiiiiEEENS1_10collective13CollectiveMmaINS1_34MainloopSm90TmaGmmaWarpSpecializedILi5ENS5_IJNS4_1CILi1EEESB_SB_EEENS1_35KernelTmaWarpSpecializedCooperativeEEENS5_IJNSA_ILi128EEESF_NSA_ILi32EEEEEENS_10tfloat32_tENS5_IJlSB_lEEESI_SJ_NS4_8TiledMMAINS4_8MMA_AtomIJNS4_4SM904GMMA30MMA_64x128x8_F32TF32TF32_SS_TNILNSN_7ScaleInE1ELSP_1EEEEEENS4_6LayoutINS5_IJNSA_ILi2EEESB_SB_EEENS5_IJSB_NSA_ILi0EEESV_EEEEENS5_IJNS4_10UnderscoreESY_SY_EEEEENS4_13SM90_TMA_LOADENS4_14ComposedLayoutINS4_7SwizzleILi3ELi4ELi3EEENS4_18smem_ptr_flag_bitsILi32EEENSS_INS5_IJNSA_ILi8EEESG_EEENS5_IJSG_SB_EEEEEEEvNS4_8identityES11_S1B_vS1C_EENS_8epilogue10collective6detail29Sm90TmaWarpSpecializedAdapterINS1F_15DefaultEpilogueISI_SJ_SJ_NS1E_6thread17LinearCombinationISI_Li1EffLNS1J_9ScaleType4KindE0ELNS_15FloatRoundStyleE2ESI_EENS1_15EpilogueDefaultEEEEEvvEEEEvNT_6ParamsE:
	.zero		1664


//--------------------- SYMBOLS --------------------------

	.type		.nv.reservedSmem.offset0,@object
	.size		.nv.reservedSmem.offset0,0x4
	.type		__assertfail,@function
